	.headerflags	@"EF_CUDA_TEXMODE_UNIFIED EF_CUDA_64BIT_ADDRESS EF_CUDA_ACCELERATORS EF_CUDA_SM90 EF_CUDA_VIRTUAL_SM(EF_CUDA_SM90)"
	.elftype	@"ET_EXEC"


//--------------------- .nv.info                  --------------------------
	.section	.nv.info,"",@"SHT_CUDA_INFO"
	.align	4


	//----- nvinfo : EIATTR_REGCOUNT
	.align		4
        /*0000*/ 	.byte	0x04, 0x2f
        /*0002*/ 	.short	(.L_2 - .L_1)
	.align		4
.L_1:
        /*0004*/ 	.word	index@(triton_)
        /*0008*/ 	.word	0x00000050


	//----- nvinfo : EIATTR_MIN_STACK_SIZE
	.align		4
.L_2:
        /*000c*/ 	.byte	0x04, 0x12
        /*000e*/ 	.short	(.L_4 - .L_3)
	.align		4
.L_3:
        /*0010*/ 	.word	index@(triton_)
        /*0014*/ 	.word	0x00000000


	//----- nvinfo : EIATTR_FRAME_SIZE
	.align		4
.L_4:
        /*0018*/ 	.byte	0x04, 0x11
        /*001a*/ 	.short	(.L_6 - .L_5)
	.align		4
.L_5:
        /*001c*/ 	.word	index@(triton_)
        /*0020*/ 	.word	0x00000000


	//----- nvinfo : EIATTR_MIN_STACK_SIZE
	.align		4
.L_6:
        /*0024*/ 	.byte	0x04, 0x12
        /*0026*/ 	.short	(.L_8 - .L_7)
	.align		4
.L_7:
        /*0028*/ 	.word	index@(triton_)
        /*002c*/ 	.word	0x00000000
.L_8:


//--------------------- .nv.info.triton_          --------------------------
	.section	.nv.info.triton_,"",@"SHT_CUDA_INFO"
	.sectionflags	@""
	.align	4


	//----- nvinfo : EIATTR_CUDA_API_VERSION
	.align		4
        /*0000*/ 	.byte	0x04, 0x37
        /*0002*/ 	.short	(.L_10 - .L_9)
.L_9:
        /*0004*/ 	.word	0x0000007c


	//----- nvinfo : EIATTR_KPARAM_INFO
	.align		4
.L_10:
        /*0008*/ 	.byte	0x04, 0x17
        /*000a*/ 	.short	(.L_12 - .L_11)
.L_11:
        /*000c*/ 	.word	0x00000000
        /*0010*/ 	.short	0x0010
        /*0012*/ 	.short	0x0078
        /*0014*/ 	.byte	0x00, 0xf0, 0x11, 0x00


	//----- nvinfo : EIATTR_KPARAM_INFO
	.align		4
.L_12:
        /*0018*/ 	.byte	0x04, 0x17
        /*001a*/ 	.short	(.L_14 - .L_13)
.L_13:
        /*001c*/ 	.word	0x00000000
        /*0020*/ 	.short	0x000f
        /*0022*/ 	.short	0x0074
        /*0024*/ 	.byte	0x00, 0xf0, 0x11, 0x00


	//----- nvinfo : EIATTR_KPARAM_INFO
	.align		4
.L_14:
        /*0028*/ 	.byte	0x04, 0x17
        /*002a*/ 	.short	(.L_16 - .L_15)
.L_15:
        /*002c*/ 	.word	0x00000000
        /*0030*/ 	.short	0x000e
        /*0032*/ 	.short	0x0070
        /*0034*/ 	.byte	0x00, 0xf0, 0x11, 0x00


	//----- nvinfo : EIATTR_KPARAM_INFO
	.align		4
.L_16:
        /*0038*/ 	.byte	0x04, 0x17
        /*003a*/ 	.short	(.L_18 - .L_17)
.L_17:
        /*003c*/ 	.word	0x00000000
        /*0040*/ 	.short	0x000d
        /*0042*/ 	.short	0x0068
        /*0044*/ 	.byte	0x00, 0xf0, 0x21, 0x00


	//----- nvinfo : EIATTR_KPARAM_INFO
	.align		4
.L_18:
        /*0048*/ 	.byte	0x04, 0x17
        /*004a*/ 	.short	(.L_20 - .L_19)
.L_19:
        /*004c*/ 	.word	0x00000000
        /*0050*/ 	.short	0x000c
        /*0052*/ 	.short	0x0060
        /*0054*/ 	.byte	0x00, 0xf0, 0x21, 0x00


	//----- nvinfo : EIATTR_KPARAM_INFO
	.align		4
.L_20:
        /*0058*/ 	.byte	0x04, 0x17
        /*005a*/ 	.short	(.L_22 - .L_21)
.L_21:
        /*005c*/ 	.word	0x00000000
        /*0060*/ 	.short	0x000b
        /*0062*/ 	.short	0x0058
        /*0064*/ 	.byte	0x00, 0xf0, 0x21, 0x00


	//----- nvinfo : EIATTR_KPARAM_INFO
	.align		4
.L_22:
        /*0068*/ 	.byte	0x04, 0x17
        /*006a*/ 	.short	(.L_24 - .L_23)
.L_23:
        /*006c*/ 	.word	0x00000000
        /*0070*/ 	.short	0x000a
        /*0072*/ 	.short	0x0050
        /*0074*/ 	.byte	0x00, 0xf0, 0x21, 0x00


	//----- nvinfo : EIATTR_KPARAM_INFO
	.align		4
.L_24:
        /*0078*/ 	.byte	0x04, 0x17
        /*007a*/ 	.short	(.L_26 - .L_25)
.L_25:
        /*007c*/ 	.word	0x00000000
        /*0080*/ 	.short	0x0009
        /*0082*/ 	.short	0x0048
        /*0084*/ 	.byte	0x00, 0xf0, 0x21, 0x00


	//----- nvinfo : EIATTR_KPARAM_INFO
	.align		4
.L_26:
        /*0088*/ 	.byte	0x04, 0x17
        /*008a*/ 	.short	(.L_28 - .L_27)
.L_27:
        /*008c*/ 	.word	0x00000000
        /*0090*/ 	.short	0x0008
        /*0092*/ 	.short	0x0040
        /*0094*/ 	.byte	0x00, 0xf0, 0x21, 0x00


	//----- nvinfo : EIATTR_KPARAM_INFO
	.align		4
.L_28:
        /*0098*/ 	.byte	0x04, 0x17
        /*009a*/ 	.short	(.L_30 - .L_29)
.L_29:
        /*009c*/ 	.word	0x00000000
        /*00a0*/ 	.short	0x0007
        /*00a2*/ 	.short	0x0038
        /*00a4*/ 	.byte	0x00, 0xf0, 0x21, 0x00


	//----- nvinfo : EIATTR_KPARAM_INFO
	.align		4
.L_30:
        /*00a8*/ 	.byte	0x04, 0x17
        /*00aa*/ 	.short	(.L_32 - .L_31)
.L_31:
        /*00ac*/ 	.word	0x00000000
        /*00b0*/ 	.short	0x0006
        /*00b2*/ 	.short	0x0030
        /*00b4*/ 	.byte	0x00, 0xf0, 0x21, 0x00


	//----- nvinfo : EIATTR_KPARAM_INFO
	.align		4
.L_32:
        /*00b8*/ 	.byte	0x04, 0x17
        /*00ba*/ 	.short	(.L_34 - .L_33)
.L_33:
        /*00bc*/ 	.word	0x00000000
        /*00c0*/ 	.short	0x0005
        /*00c2*/ 	.short	0x0028
        /*00c4*/ 	.byte	0x00, 0xf0, 0x21, 0x00


	//----- nvinfo : EIATTR_KPARAM_INFO
	.align		4
.L_34:
        /*00c8*/ 	.byte	0x04, 0x17
        /*00ca*/ 	.short	(.L_36 - .L_35)
.L_35:
        /*00cc*/ 	.word	0x00000000
        /*00d0*/ 	.short	0x0004
        /*00d2*/ 	.short	0x0020
        /*00d4*/ 	.byte	0x00, 0xf0, 0x21, 0x00


	//----- nvinfo : EIATTR_KPARAM_INFO
	.align		4
.L_36:
        /*00d8*/ 	.byte	0x04, 0x17
        /*00da*/ 	.short	(.L_38 - .L_37)
.L_37:
        /*00dc*/ 	.word	0x00000000
        /*00e0*/ 	.short	0x0003
        /*00e2*/ 	.short	0x0018
        /*00e4*/ 	.byte	0x00, 0xf0, 0x21, 0x00


	//----- nvinfo : EIATTR_KPARAM_INFO
	.align		4
.L_38:
        /*00e8*/ 	.byte	0x04, 0x17
        /*00ea*/ 	.short	(.L_40 - .L_39)
.L_39:
        /*00ec*/ 	.word	0x00000000
        /*00f0*/ 	.short	0x0002
        /*00f2*/ 	.short	0x0010
        /*00f4*/ 	.byte	0x00, 0xf0, 0x21, 0x00


	//----- nvinfo : EIATTR_KPARAM_INFO
	.align		4
.L_40:
        /*00f8*/ 	.byte	0x04, 0x17
        /*00fa*/ 	.short	(.L_42 - .L_41)
.L_41:
        /*00fc*/ 	.word	0x00000000
        /*0100*/ 	.short	0x0001
        /*0102*/ 	.short	0x0008
        /*0104*/ 	.byte	0x00, 0xf0, 0x21, 0x00


	//----- nvinfo : EIATTR_KPARAM_INFO
	.align		4
.L_42:
        /*0108*/ 	.byte	0x04, 0x17
        /*010a*/ 	.short	(.L_44 - .L_43)
.L_43:
        /*010c*/ 	.word	0x00000000
        /*0110*/ 	.short	0x0000
        /*0112*/ 	.short	0x0000
        /*0114*/ 	.byte	0x00, 0xf0, 0x21, 0x00


	//----- nvinfo : EIATTR_SPARSE_MMA_MASK
	.align		4
.L_44:
        /*0118*/ 	.byte	0x03, 0x50
        /*011a*/ 	.short	0x0000


	//----- nvinfo : EIATTR_MAXREG_COUNT
	.align		4
        /*011c*/ 	.byte	0x03, 0x1b
        /*011e*/ 	.short	0x0080


	//----- nvinfo : EIATTR_COOP_GROUP_MASK_REGIDS
	.align		4
        /*0120*/ 	.byte	0x04, 0x29
        /*0122*/ 	.short	(.L_46 - .L_45)


	//   ....[0]....
.L_45:
        /*0124*/ 	.word	0xffffffff


	//   ....[1]....
        /*0128*/ 	.word	0xffffffff


	//   ....[2]....
        /*012c*/ 	.word	0xffffffff


	//   ....[3]....
        /*0130*/ 	.word	0xffffffff


	//   ....[4]....
        /*0134*/ 	.word	0xffffffff


	//   ....[5]....
        /*0138*/ 	.word	0xffffffff


	//   ....[6]....
        /*013c*/ 	.word	0xffffffff


	//   ....[7]....
        /*0140*/ 	.word	0xffffffff


	//   ....[8]....
        /*0144*/ 	.word	0xffffffff


	//----- nvinfo : EIATTR_COOP_GROUP_INSTR_OFFSETS
	.align		4
.L_46:
        /*0148*/ 	.byte	0x04, 0x28
        /*014a*/ 	.short	(.L_48 - .L_47)


	//   ....[0]....
.L_47:
        /*014c*/ 	.word	0x00002410


	//   ....[1]....
        /*0150*/ 	.word	0x000026d0


	//   ....[2]....
        /*0154*/ 	.word	0x00002760


	//   ....[3]....
        /*0158*/ 	.word	0x000027e0


	//   ....[4]....
        /*015c*/ 	.word	0x00002840


	//   ....[5]....
        /*0160*/ 	.word	0x000028d0


	//   ....[6]....
        /*0164*/ 	.word	0x00002930


	//   ....[7]....
        /*0168*/ 	.word	0x000029f0


	//   ....[8]....
        /*016c*/ 	.word	0x00002a40


	//----- nvinfo : EIATTR_EXIT_INSTR_OFFSETS
	.align		4
.L_48:
        /*0170*/ 	.byte	0x04, 0x1c
        /*0172*/ 	.short	(.L_50 - .L_49)


	//   ....[0]....
.L_49:
        /*0174*/ 	.word	0x00003430


	//----- nvinfo : EIATTR_MAX_THREADS
	.align		4
.L_50:
        /*0178*/ 	.byte	0x04, 0x05
        /*017a*/ 	.short	(.L_52 - .L_51)
.L_51:
        /*017c*/ 	.word	0x00000200
        /*0180*/ 	.word	0x00000001
        /*0184*/ 	.word	0x00000001


	//----- nvinfo : EIATTR_CBANK_PARAM_SIZE
	.align		4
.L_52:
        /*0188*/ 	.byte	0x03, 0x19
        /*018a*/ 	.short	0x007c


	//----- nvinfo : EIATTR_PARAM_CBANK
	.align		4
        /*018c*/ 	.byte	0x04, 0x0a
        /*018e*/ 	.short	(.L_54 - .L_53)
	.align		4
.L_53:
        /*0190*/ 	.word	index@(.nv.constant0.triton_)
        /*0194*/ 	.short	0x0210
        /*0196*/ 	.short	0x007c


	//----- nvinfo : EIATTR_SW_WAR
	.align		4
.L_54:
        /*0198*/ 	.byte	0x04, 0x36
        /*019a*/ 	.short	(.L_56 - .L_55)
.L_55:
        /*019c*/ 	.word	0x00000008
.L_56:


//--------------------- .nv.callgraph             --------------------------
	.section	.nv.callgraph,"",@"SHT_CUDA_CALLGRAPH"
	.align	4
	.sectionentsize	8
	.align		4
        /*0000*/ 	.word	0x00000000
	.align		4
        /*0004*/ 	.word	0xffffffff
	.align		4
        /*0008*/ 	.word	0x00000000
	.align		4
        /*000c*/ 	.word	0xfffffffe
	.align		4
        /*0010*/ 	.word	0x00000000
	.align		4
        /*0014*/ 	.word	0xfffffffd
	.align		4
        /*0018*/ 	.word	0x00000000
	.align		4
        /*001c*/ 	.word	0xfffffffc


//--------------------- .nv.constant4             --------------------------
	.section	.nv.constant4,"a",@progbits
	.align	8
	.align		8
.nv.constant4:
        /*0000*/ 	.dword	_$_str


//--------------------- .text.triton_             --------------------------
	.section	.text.triton_,"ax",@progbits
	.align	128
        .global         triton_
        .type           triton_,@function
        .size           triton_,(.L_x_4 - triton_)
        .other          triton_,@"STO_CUDA_ENTRY STV_DEFAULT"
triton_:
.text.triton_:
[----:B------:R-:W0:Y:S02]  /*0000*/  LDC R1, c[0x0][0x28] ;  /* 0x00000a00ff017b82 */ /* 0x000e240000000800 */
[----:B------:R-:W1:Y:S01]  /*0010*/  S2R R6, SR_TID.X ;  /* 0x0000000000067919 */ /* 0x000e620000002100 */
[----:B------:R-:W-:Y:S01]  /*0020*/  ULDC.64 UR4, c[0x0][0x230] ;  /* 0x00008c0000047ab9 */ /* 0x000fe20000000a00 */
[----:B------:R-:W-:Y:S01]  /*0030*/  ULDC.64 UR8, c[0x0][0x258] ;  /* 0x0000960000087ab9 */ /* 0x000fe20000000a00 */
[----:B------:R-:W-:Y:S01]  /*0040*/  ULDC.64 UR6, c[0x0][0x240] ;  /* 0x0000900000067ab9 */ /* 0x000fe20000000a00 */
[----:B------:R-:W2:Y:S01]  /*0050*/  S2R R4, SR_CTAID.X ;  /* 0x0000000000047919 */ /* 0x000ea20000002500 */
[----:B------:R-:W-:Y:S01]  /*0060*/  ULDC.64 UR10, c[0x0][0x220] ;  /* 0x00008800000a7ab9 */ /* 0x000fe20000000a00 */
[----:B------:R-:W-:Y:S01]  /*0070*/  IMAD.MOV.U32 R25, RZ, RZ, RZ ;  /* 0x000000ffff197224 */ /* 0x000fe200078e00ff */
[----:B------:R-:W-:Y:S02]  /*0080*/  CS2R R26, SRZ ;  /* 0x00000000001a7805 */ /* 0x000fe4000001ff00 */
[----:B------:R-:W-:Y:S02]  /*0090*/  CS2R R28, SRZ ;  /* 0x00000000001c7805 */ /* 0x000fe4000001ff00 */
[----:B------:R-:W-:-:S02]  /*00a0*/  CS2R R30, SRZ ;  /* 0x00000000001e7805 */ /* 0x000fc4000001ff00 */
[----:B------:R-:W-:Y:S02]  /*00b0*/  CS2R R32, SRZ ;  /* 0x0000000000207805 */ /* 0x000fe4000001ff00 */
[----:B------:R-:W-:Y:S02]  /*00c0*/  CS2R R34, SRZ ;  /* 0x0000000000227805 */ /* 0x000fe4000001ff00 */
[----:B------:R-:W-:Y:S02]  /*00d0*/  CS2R R36, SRZ ;  /* 0x0000000000247805 */ /* 0x000fe4000001ff00 */
[----:B------:R-:W-:Y:S02]  /*00e0*/  CS2R R38, SRZ ;  /* 0x0000000000267805 */ /* 0x000fe4000001ff00 */
[----:B------:R-:W-:Y:S02]  /*00f0*/  CS2R R40, SRZ ;  /* 0x0000000000287805 */ /* 0x000fe4000001ff00 */
[----:B------:R-:W-:-:S02]  /*0100*/  CS2R R42, SRZ ;  /* 0x00000000002a7805 */ /* 0x000fc4000001ff00 */
[----:B------:R-:W-:Y:S02]  /*0110*/  CS2R R44, SRZ ;  /* 0x00000000002c7805 */ /* 0x000fe4000001ff00 */
[----:B------:R-:W-:Y:S02]  /*0120*/  CS2R R46, SRZ ;  /* 0x00000000002e7805 */ /* 0x000fe4000001ff00 */
[----:B------:R-:W-:Y:S02]  /*0130*/  CS2R R48, SRZ ;  /* 0x0000000000307805 */ /* 0x000fe4000001ff00 */
[----:B-1----:R-:W-:Y:S02]  /*0140*/  LOP3.LUT R2, R6, 0x7, RZ, 0xc0, !PT ;  /* 0x0000000706027812 */ /* 0x002fe400078ec0ff */
[----:B------:R-:W-:Y:S01]  /*0150*/  SHF.R.U32.HI R5, RZ, 0x3, R6 ;  /* 0x00000003ff057819 */ /* 0x000fe20000011606 */
[----:B--2---:R-:W-:Y:S02]  /*0160*/  IMAD.SHL.U32 R0, R4, 0x40, RZ ;  /* 0x0000004004007824 */ /* 0x004fe400078e00ff */
[----:B------:R-:W-:Y:S01]  /*0170*/  IMAD.WIDE.U32 R2, R2, 0x10, RZ ;  /* 0x0000001002027825 */ /* 0x000fe200078e00ff */
[----:B------:R-:W-:-:S02]  /*0180*/  SGXT.U32 R5, R5, 0x6 ;  /* 0x000000060505781a */ /* 0x000fc40000000000 */
[----:B------:R-:W-:-:S03]  /*0190*/  IADD3 R65, P0, R2, UR4, RZ ;  /* 0x0000000402417c10 */ /* 0x000fc6000ff1e0ff */
[----:B------:R-:W-:Y:S01]  /*01a0*/  IMAD R7, R4, 0x40, R5 ;  /* 0x0000004004077824 */ /* 0x000fe200078e0205 */
[----:B------:R-:W-:Y:S02]  /*01b0*/  LOP3.LUT R4, R2, 0x7800, RZ, 0xfc, !PT ;  /* 0x0000780002047812 */ /* 0x000fe400078efcff */
[----:B------:R-:W-:Y:S02]  /*01c0*/  IADD3 R67, P2, R2, UR8, RZ ;  /* 0x0000000802437c10 */ /* 0x000fe4000ff5e0ff */
[----:B------:R-:W-:Y:S01]  /*01d0*/  IADD3.X R66, R3, UR5, RZ, P0, !PT ;  /* 0x0000000503427c10 */ /* 0x000fe200087fe4ff */
[----:B------:R-:W-:Y:S01]  /*01e0*/  ULDC.64 UR4, c[0x0][0x248] ;  /* 0x0000920000047ab9 */ /* 0x000fe20000000a00 */
[----:B------:R-:W-:Y:S02]  /*01f0*/  IADD3 R69, P1, R4, UR6, RZ ;  /* 0x0000000604457c10 */ /* 0x000fe4000ff3e0ff */
[----:B------:R-:W-:Y:S02]  /*0200*/  IADD3 R68, P0, R4, UR4, RZ ;  /* 0x0000000404447c10 */ /* 0x000fe4000ff1e0ff */
[----:B------:R-:W-:Y:S01]  /*0210*/  IADD3.X R70, R3, UR9, RZ, P2, !PT ;  /* 0x0000000903467c10 */ /* 0x000fe200097fe4ff */
[----:B------:R-:W-:Y:S01]  /*0220*/  ULDC.64 UR8, c[0x0][0x270] ;  /* 0x00009c0000087ab9 */ /* 0x000fe20000000a00 */
[----:B------:R-:W-:-:S02]  /*0230*/  IADD3 R71, P2, R4, UR10, RZ ;  /* 0x0000000a04477c10 */ /* 0x000fc4000ff5e0ff */
[----:B------:R-:W-:Y:S02]  /*0240*/  SHF.L.U32 R2, R6, 0x3, RZ ;  /* 0x0000000306027819 */ /* 0x000fe400000006ff */
[----:B------:R-:W-:Y:S02]  /*0250*/  LOP3.LUT R0, R0, R5, RZ, 0xfc, !PT ;  /* 0x0000000500007212 */ /* 0x000fe400078efcff */
[----:B------:R-:W-:Y:S01]  /*0260*/  IADD3.X R73, R3, UR7, RZ, P1, !PT ;  /* 0x0000000703497c10 */ /* 0x000fe20008ffe4ff */
[----:B------:R-:W-:Y:S01]  /*0270*/  ULDC.64 UR6, c[0x0][0x218] ;  /* 0x0000860000067ab9 */ /* 0x000fe20000000a00 */
[----:B------:R-:W-:Y:S01]  /*0280*/  IADD3.X R72, R3, UR5, RZ, P0, !PT ;  /* 0x0000000503487c10 */ /* 0x000fe200087fe4ff */
[----:B------:R-:W-:Y:S01]  /*0290*/  ULDC.64 UR4, c[0x0][0x280] ;  /* 0x0000a00000047ab9 */ /* 0x000fe20000000a00 */
[----:B------:R-:W-:Y:S01]  /*02a0*/  IADD3.X R74, R3, UR11, RZ, P2, !PT ;  /* 0x0000000b034a7c10 */ /* 0x000fe200097fe4ff */
[----:B------:R-:W-:Y:S01]  /*02b0*/  VIADD R5, R0, -UR4 ;  /* 0x8000000400057c36 */ /* 0x000fe20008000000 */
[----:B------:R-:W-:-:S02]  /*02c0*/  LOP3.LUT R24, R2, 0x38, RZ, 0xc0, !PT ;  /* 0x0000003802187812 */ /* 0x000fc400078ec0ff */
[----:B------:R-:W-:Y:S02]  /*02d0*/  IADD3 R2, P2, R4, UR6, RZ ;  /* 0x0000000604027c10 */ /* 0x000fe4000ff5e0ff */
[C---:B------:R-:W-:Y:S02]  /*02e0*/  ISETP.GE.AND P0, PT, R0.reuse, UR4, PT ;  /* 0x0000000400007c0c */ /* 0x040fe4000bf06270 */
[C---:B------:R-:W-:Y:S02]  /*02f0*/  ISETP.GE.AND P1, PT, R0.reuse, UR5, PT ;  /* 0x0000000500007c0c */ /* 0x040fe4000bf26270 */
[----:B------:R-:W-:Y:S01]  /*0300*/  IADD3.X R3, R3, UR7, RZ, P2, !PT ;  /* 0x0000000703037c10 */ /* 0x000fe200097fe4ff */
[----:B------:R-:W-:Y:S01]  /*0310*/  ULDC.64 UR6, c[0x0][0x208] ;  /* 0x0000820000067ab9 */ /* 0x000fe20000000a00 */
[C---:B------:R-:W-:Y:S01]  /*0320*/  ISETP.LT.AND P2, PT, R0.reuse, UR5, !P0 ;  /* 0x0000000500007c0c */ /* 0x040fe2000c741270 */
[----:B------:R-:W-:Y:S01]  /*0330*/  UMOV UR5, URZ ;  /* 0x0000003f00057c82 */ /* 0x000fe20008000000 */
[----:B------:R-:W-:Y:S01]  /*0340*/  ISETP.GE.AND P3, PT, R0, UR4, !P1 ;  /* 0x0000000400007c0c */ /* 0x000fe2000cf66270 */
[--C-:B------:R-:W-:Y:S01]  /*0350*/  IMAD R0, R7, 0xc00, R24.reuse ;  /* 0x00000c0007007824 */ /* 0x100fe200078e0218 */
[----:B------:R-:W-:Y:S01]  /*0360*/  UMOV UR4, URZ ;  /* 0x0000003f00047c82 */ /* 0x000fe20008000000 */
[----:B------:R-:W-:-:S10]  /*0370*/  IMAD R24, R5, 0xc00, R24 ;  /* 0x00000c0005187824 */ /* 0x000fd400078e0218 */
.L_x_1:
[----:B------:R-:W1:Y:S01]  /*0380*/  LDC.64 R52, c[0x0][0x228] ;  /* 0x00008a00ff347b82 */ /* 0x000e620000000a00 */
[----:B------:R-:W-:Y:S02]  /*0390*/  IADD3 R18, P4, R2, UR4, RZ ;  /* 0x0000000402127c10 */ /* 0x000fe4000ff9e0ff */
[----:B------:R-:W-:Y:S02]  /*03a0*/  CS2R R4, SRZ ;  /* 0x0000000000047805 */ /* 0x000fe4000001ff00 */
[----:B------:R-:W-:Y:S02]  /*03b0*/  IADD3 R20, P5, R71, UR4, RZ ;  /* 0x0000000447147c10 */ /* 0x000fe4000ffbe0ff */
[----:B------:R-:W-:Y:S02]  /*03c0*/  CS2R R6, SRZ ;  /* 0x0000000000067805 */ /* 0x000fe4000001ff00 */
[----:B------:R-:W-:Y:S02]  /*03d0*/  CS2R R8, SRZ ;  /* 0x0000000000087805 */ /* 0x000fe4000001ff00 */
[----:B------:R-:W-:-:S02]  /*03e0*/  CS2R R10, SRZ ;  /* 0x00000000000a7805 */ /* 0x000fc4000001ff00 */
[----:B------:R-:W-:Y:S01]  /*03f0*/  IADD3.X R19, R3, UR5, RZ, P4, !PT ;  /* 0x0000000503137c10 */ /* 0x000fe2000a7fe4ff */
[----:B------:R-:W2:Y:S01]  /*0400*/  LDC.64 R22, c[0x0][0x210] ;  /* 0x00008400ff167b82 */ /* 0x000ea20000000a00 */
[----:B------:R-:W-:-:S03]  /*0410*/  IADD3.X R21, R74, UR5, RZ, P5, !PT ;  /* 0x000000054a157c10 */ /* 0x000fc6000affe4ff */
[----:B------:R3:W4:Y:S04]  /*0420*/  @P2 LDG.E.EL.128 R4, desc[UR6][R18.64] ;  /* 0x0000000612042981 */ /* 0x000728000c2e1d00 */
[----:B------:R5:W4:Y:S01]  /*0430*/  @P2 LDG.E.EL.128 R8, desc[UR6][R20.64] ;  /* 0x0000000614082981 */ /* 0x000b22000c2e1d00 */
[----:B------:R-:W-:Y:S02]  /*0440*/  IADD3 R55, R0, R41, RZ ;  /* 0x0000002900377210 */ /* 0x000fe40007ffe0ff */
[----:B------:R-:W-:Y:S02]  /*0450*/  CS2R R12, SRZ ;  /* 0x00000000000c7805 */ /* 0x000fe4000001ff00 */
[----:B------:R-:W-:Y:S02]  /*0460*/  IADD3 R50, P4, R65, UR4, RZ ;  /* 0x0000000441327c10 */ /* 0x000fe4000ff9e0ff */
[----:B------:R-:W-:-:S02]  /*0470*/  CS2R R14, SRZ ;  /* 0x00000000000e7805 */ /* 0x000fc4000001ff00 */
[----:B------:R-:W-:Y:S02]  /*0480*/  CS2R R16, SRZ ;  /* 0x0000000000107805 */ /* 0x000fe4000001ff00 */
[----:B---3--:R-:W-:Y:S02]  /*0490*/  CS2R R18, SRZ ;  /* 0x0000000000127805 */ /* 0x008fe4000001ff00 */
[----:B------:R-:W-:Y:S01]  /*04a0*/  IADD3.X R51, R66, UR5, RZ, P4, !PT ;  /* 0x0000000542337c10 */ /* 0x000fe2000a7fe4ff */
[----:B-1----:R-:W-:-:S04]  /*04b0*/  IMAD.WIDE R56, R55, 0x2, R52 ;  /* 0x0000000237387825 */ /* 0x002fc800078e0234 */
[----:B------:R-:W3:Y:S04]  /*04c0*/  @P2 LDG.E.EL.128 R16, desc[UR6][R50.64] ;  /* 0x0000000632102981 */ /* 0x000ee8000c2e1d00 */
[----:B------:R1:W3:Y:S01]  /*04d0*/  @P2 LDG.E.EF.128 R12, desc[UR6][R56.64] ;  /* 0x00000006380c2981 */ /* 0x0002e2000c0e1d00 */
[----:B--2---:R-:W-:Y:S01]  /*04e0*/  IMAD.WIDE R52, R55, 0x2, R22 ;  /* 0x0000000237347825 */ /* 0x004fe200078e0216 */
[----:B-----5:R-:W-:Y:S02]  /*04f0*/  CS2R R20, SRZ ;  /* 0x0000000000147805 */ /* 0x020fe4000001ff00 */
[----:B------:R-:W-:-:S06]  /*0500*/  CS2R R22, SRZ ;  /* 0x0000000000167805 */ /* 0x000fcc000001ff00 */
[----:B------:R2:W5:Y:S01]  /*0510*/  @P2 LDG.E.EF.128 R20, desc[UR6][R52.64] ;  /* 0x0000000634142981 */ /* 0x000562000c0e1d00 */
[----:B----4-:R-:W-:Y:S02]  /*0520*/  SEL R54, R6, RZ, P2 ;  /* 0x000000ff06367207 */ /* 0x010fe40001000000 */
[----:B------:R-:W-:-:S03]  /*0530*/  SEL R59, R10, RZ, P2 ;  /* 0x000000ff0a3b7207 */ /* 0x000fc60001000000 */
[----:B-1----:R-:W-:Y:S01]  /*0540*/  IMAD.U32 R57, R54, 0x10000, RZ ;  /* 0x0001000036397824 */ /* 0x002fe200078e00ff */
[----:B------:R-:W-:Y:S02]  /*0550*/  SEL R4, R4, RZ, P2 ;  /* 0x000000ff04047207 */ /* 0x000fe40001000000 */
[----:B------:R-:W-:Y:S01]  /*0560*/  SEL R5, R5, RZ, P2 ;  /* 0x000000ff05057207 */ /* 0x000fe20001000000 */
[----:B------:R-:W-:Y:S01]  /*0570*/  IMAD.U32 R6, R59, 0x10000, RZ ;  /* 0x000100003b067824 */ /* 0x000fe200078e00ff */
[----:B------:R-:W-:Y:S01]  /*0580*/  SEL R8, R8, RZ, P2 ;  /* 0x000000ff08087207 */ /* 0x000fe20001000000 */
[C---:B--2---:R-:W-:Y:S01]  /*0590*/  IMAD.U32 R53, R4.reuse, 0x10000, RZ ;  /* 0x0001000004357824 */ /* 0x044fe200078e00ff */
[----:B------:R-:W-:Y:S01]  /*05a0*/  SHF.L.U32 R55, R5, 0x10, RZ ;  /* 0x0000001005377819 */ /* 0x000fe200000006ff */
[--C-:B------:R-:W-:Y:S01]  /*05b0*/  FADD R57, R57, R6.reuse ;  /* 0x0000000639397221 */ /* 0x100fe20000000000 */
[----:B------:R-:W-:Y:S02]  /*05c0*/  PRMT R6, R5, 0x7632, R6 ;  /* 0x0000763205067816 */ /* 0x000fe40000000006 */
[----:B------:R-:W-:-:S02]  /*05d0*/  PRMT R5, R4, 0x7632, R5 ;  /* 0x0000763204057816 */ /* 0x000fc40000000005 */
[----:B------:R-:W-:Y:S02]  /*05e0*/  PRMT R4, R8, 0x7632, R4 ;  /* 0x0000763208047816 */ /* 0x000fe40000000004 */
[----:B------:R-:W-:Y:S01]  /*05f0*/  SEL R9, R9, RZ, P2 ;  /* 0x000000ff09097207 */ /* 0x000fe20001000000 */
[----:B------:R-:W-:Y:S01]  /*0600*/  IMAD.U32 R5, R5, 0x10000, RZ ;  /* 0x0001000005057824 */ /* 0x000fe200078e00ff */
[----:B------:R-:W-:Y:S02]  /*0610*/  SHF.L.U32 R4, R4, 0x10, RZ ;  /* 0x0000001004047819 */ /* 0x000fe400000006ff */
[----:B------:R-:W-:Y:S02]  /*0620*/  SHF.L.U32 R10, R9, 0x10, RZ ;  /* 0x00000010090a7819 */ /* 0x000fe400000006ff */
[----:B------:R-:W-:Y:S02]  /*0630*/  SEL R56, R7, RZ, P2 ;  /* 0x000000ff07387207 */ /* 0x000fe40001000000 */
[----:B------:R-:W-:-:S02]  /*0640*/  SEL R58, R11, RZ, P2 ;  /* 0x000000ff0b3a7207 */ /* 0x000fc40001000000 */
[----:B---3--:R-:W-:Y:S02]  /*0650*/  SEL R63, R14, RZ, P2 ;  /* 0x000000ff0e3f7207 */ /* 0x008fe40001000000 */
[----:B------:R-:W-:Y:S02]  /*0660*/  SEL R64, R18, RZ, P2 ;  /* 0x000000ff12407207 */ /* 0x000fe40001000000 */
[----:B------:R-:W-:Y:S01]  /*0670*/  PRMT R7, R9, 0x7632, R7 ;  /* 0x0000763209077816 */ /* 0x000fe20000000007 */
[----:B------:R-:W-:Y:S01]  /*0680*/  FADD R52, R5, R4 ;  /* 0x0000000405347221 */ /* 0x000fe20000000000 */
[----:B------:R-:W-:Y:S01]  /*0690*/  FADD R55, R55, R10 ;  /* 0x0000000a37377221 */ /* 0x000fe20000000000 */
[----:B------:R-:W-:Y:S01]  /*06a0*/  SHF.L.U32 R5, R64, 0x10, RZ ;  /* 0x0000001040057819 */ /* 0x000fe200000006ff */
[----:B------:R-:W-:Y:S01]  /*06b0*/  IMAD.U32 R51, R56, 0x10000, RZ ;  /* 0x0001000038337824 */ /* 0x000fe200078e00ff */
[----:B------:R-:W-:Y:S01]  /*06c0*/  SHF.L.U32 R6, R6, 0x10, RZ ;  /* 0x0000001006067819 */ /* 0x000fe200000006ff */
[----:B------:R-:W-:Y:S01]  /*06d0*/  IMAD.U32 R50, R58, 0x10000, RZ ;  /* 0x000100003a327824 */ /* 0x000fe200078e00ff */
[----:B------:R-:W-:Y:S01]  /*06e0*/  SEL R13, R13, RZ, P2 ;  /* 0x000000ff0d0d7207 */ /* 0x000fe20001000000 */
[----:B------:R-:W-:Y:S01]  /*06f0*/  IMAD.U32 R10, R63, 0x10000, RZ ;  /* 0x000100003f0a7824 */ /* 0x000fe200078e00ff */
[----:B------:R-:W-:Y:S01]  /*0700*/  SEL R17, R17, RZ, P2 ;  /* 0x000000ff11117207 */ /* 0x000fe20001000000 */
[----:B------:R-:W-:Y:S01]  /*0710*/  IMAD.U32 R7, R7, 0x10000, RZ ;  /* 0x0001000007077824 */ /* 0x000fe200078e00ff */
[----:B------:R-:W-:Y:S01]  /*0720*/  SEL R12, R12, RZ, P2 ;  /* 0x000000ff0c0c7207 */ /* 0x000fe20001000000 */
[----:B------:R-:W-:Y:S01]  /*0730*/  FADD R51, R51, R50 ;  /* 0x0000003233337221 */ /* 0x000fe20000000000 */
[----:B------:R-:W-:Y:S01]  /*0740*/  SEL R16, R16, RZ, P2 ;  /* 0x000000ff10107207 */ /* 0x000fe20001000000 */
[----:B------:R-:W-:Y:S01]  /*0750*/  FADD R10, R10, R5 ;  /* 0x000000050a0a7221 */ /* 0x000fe20000000000 */
[----:B------:R-:W-:Y:S01]  /*0760*/  FADD R50, R6, R7 ;  /* 0x0000000706327221 */ /* 0x000fe20000000000 */
[----:B------:R-:W-:-:S02]  /*0770*/  PRMT R5, R13, 0x7632, R5 ;  /* 0x000076320d057816 */ /* 0x000fc40000000005 */
[----:B------:R-:W-:Y:S02]  /*0780*/  PRMT R6, R17, 0x7632, R6 ;  /* 0x0000763211067816 */ /* 0x000fe40000000006 */
[C---:B------:R-:W-:Y:S01]  /*0790*/  PRMT R4, R12.reuse, 0x7632, R4 ;  /* 0x000076320c047816 */ /* 0x040fe20000000004 */
[----:B------:R-:W-:Y:S01]  /*07a0*/  IMAD.U32 R12, R12, 0x10000, RZ ;  /* 0x000100000c0c7824 */ /* 0x000fe200078e00ff */
[----:B------:R-:W-:Y:S01]  /*07b0*/  SHF.L.U32 R11, R16, 0x10, RZ ;  /* 0x00000010100b7819 */ /* 0x000fe200000006ff */
[----:B------:R-:W-:Y:S01]  /*07c0*/  IMAD.U32 R8, R8, 0x10000, RZ ;  /* 0x0001000008087824 */ /* 0x000fe200078e00ff */
[----:B------:R-:W-:Y:S02]  /*07d0*/  SEL R61, R15, RZ, P2 ;  /* 0x000000ff0f3d7207 */ /* 0x000fe40001000000 */
[----:B------:R-:W-:Y:S02]  /*07e0*/  SEL R62, R19, RZ, P2 ;  /* 0x000000ff133e7207 */ /* 0x000fe40001000000 */
[----:B-----5:R-:W-:-:S02]  /*07f0*/  SEL R20, R20, RZ, P2 ;  /* 0x000000ff14147207 */ /* 0x020fc40001000000 */
[----:B------:R-:W-:Y:S02]  /*0800*/  SHF.L.U32 R9, R5, 0x10, RZ ;  /* 0x0000001005097819 */ /* 0x000fe400000006ff */
[----:B------:R-:W-:Y:S01]  /*0810*/  PRMT R5, R16, 0x7632, R5 ;  /* 0x0000763210057816 */ /* 0x000fe20000000005 */
[----:B------:R-:W-:Y:S02]  /*0820*/  IMAD.U32 R16, R6, 0x10000, RZ ;  /* 0x0001000006107824 */ /* 0x000fe400078e00ff */
[----:B------:R-:W-:Y:S01]  /*0830*/  FADD R6, R12, R11 ;  /* 0x0000000b0c067221 */ /* 0x000fe20000000000 */
[----:B------:R-:W-:Y:S01]  /*0840*/  FADD R53, R53, R8 ;  /* 0x0000000835357221 */ /* 0x000fe20000000000 */
[----:B------:R-:W-:Y:S01]  /*0850*/  SHF.L.U32 R12, R20, 0x10, RZ ;  /* 0x00000010140c7819 */ /* 0x000fe200000006ff */
[----:B------:R-:W-:Y:S01]  /*0860*/  IMAD.U32 R8, R61, 0x10000, RZ ;  /* 0x000100003d087824 */ /* 0x000fe200078e00ff */
[----:B------:R-:W-:Y:S01]  /*0870*/  SEL R21, R21, RZ, P2 ;  /* 0x000000ff15157207 */ /* 0x000fe20001000000 */
[----:B------:R-:W-:-:S02]  /*0880*/  IMAD.U32 R7, R62, 0x10000, RZ ;  /* 0x000100003e077824 */ /* 0x000fc400078e00ff */
[----:B------:R-:W-:Y:S02]  /*0890*/  FFMA R53, R53, R6, R12 ;  /* 0x0000000635357223 */ /* 0x000fe4000000000c */
[----:B------:R-:W-:Y:S01]  /*08a0*/  FADD R8, R8, R7 ;  /* 0x0000000708087221 */ /* 0x000fe20000000000 */
[----:B------:R-:W-:Y:S01]  /*08b0*/  SHF.L.U32 R7, R4, 0x10, RZ ;  /* 0x0000001004077819 */ /* 0x000fe200000006ff */
[----:B------:R-:W-:Y:S01]  /*08c0*/  IMAD.U32 R6, R21, 0x10000, RZ ;  /* 0x0001000015067824 */ /* 0x000fe200078e00ff */
[----:B------:R-:W-:Y:S01]  /*08d0*/  SHF.L.U32 R13, R13, 0x10, RZ ;  /* 0x000000100d0d7819 */ /* 0x000fe200000006ff */
[----:B------:R-:W-:Y:S01]  /*08e0*/  IMAD.U32 R14, R5, 0x10000, RZ ;  /* 0x00010000050e7824 */ /* 0x000fe200078e00ff */
[----:B------:R-:W-:Y:S01]  /*08f0*/  SEL R75, R22, RZ, P2 ;  /* 0x000000ff164b7207 */ /* 0x000fe20001000000 */
[----:B------:R-:W-:Y:S01]  /*0900*/  IMAD.U32 R18, R17, 0x10000, RZ ;  /* 0x0001000011127824 */ /* 0x000fe200078e00ff */
[----:B------:R-:W-:Y:S02]  /*0910*/  SEL R60, R23, RZ, P2 ;  /* 0x000000ff173c7207 */ /* 0x000fe40001000000 */
[----:B------:R-:W-:-:S02]  /*0920*/  PRMT R20, R20, 0x7632, R20 ;  /* 0x0000763214147816 */ /* 0x000fc40000000014 */
[----:B------:R-:W-:Y:S01]  /*0930*/  PRMT R21, R21, 0x7632, R21 ;  /* 0x0000763215157816 */ /* 0x000fe20000000015 */
[----:B------:R-:W-:Y:S01]  /*0940*/  FADD R5, R9, R16 ;  /* 0x0000001009057221 */ /* 0x000fe20000000000 */
[----:B------:R-:W-:Y:S01]  /*0950*/  FADD R7, R7, R14 ;  /* 0x0000000e07077221 */ /* 0x000fe20000000000 */
[----:B------:R-:W-:Y:S01]  /*0960*/  SHF.L.U32 R12, R75, 0x10, RZ ;  /* 0x000000104b0c7819 */ /* 0x000fe200000006ff */
[----:B------:R-:W-:Y:S01]  /*0970*/  FADD R4, R13, R18 ;  /* 0x000000120d047221 */ /* 0x000fe20000000000 */
[----:B------:R-:W-:Y:S01]  /*0980*/  SHF.L.U32 R9, R20, 0x10, RZ ;  /* 0x0000001014097819 */ /* 0x000fe200000006ff */
[----:B------:R-:W-:Y:S02]  /*0990*/  IMAD.U32 R14, R60, 0x10000, RZ ;  /* 0x000100003c0e7824 */ /* 0x000fe400078e00ff */
[----:B------:R-:W-:Y:S01]  /*09a0*/  IMAD.U32 R21, R21, 0x10000, RZ ;  /* 0x0001000015157824 */ /* 0x000fe200078e00ff */
[----:B------:R-:W-:Y:S02]  /*09b0*/  IADD3 R16, P4, R69, UR4, RZ ;  /* 0x0000000445107c10 */ /* 0x000fe4000ff9e0ff */
[----:B------:R-:W-:Y:S01]  /*09c0*/  IADD3 R18, P5, R68, UR4, RZ ;  /* 0x0000000444127c10 */ /* 0x000fe2000ffbe0ff */
[----:B------:R-:W-:Y:S01]  /*09d0*/  FFMA R55, R55, R4, R6 ;  /* 0x0000000437377223 */ /* 0x000fe20000000006 */
[----:B------:R-:W-:Y:S01]  /*09e0*/  FFMA R57, R57, R10, R12 ;  /* 0x0000000a39397223 */ /* 0x000fe2000000000c */
[----:B------:R-:W-:Y:S01]  /*09f0*/  FFMA R51, R51, R8, R14 ;  /* 0x0000000833337223 */ /* 0x000fe2000000000e */
[----:B------:R-:W-:Y:S01]  /*0a00*/  FFMA R52, R52, R7, R9 ;  /* 0x0000000734347223 */ /* 0x000fe20000000009 */
[----:B------:R-:W-:Y:S01]  /*0a10*/  FFMA R50, R50, R5, R21 ;  /* 0x0000000532327223 */ /* 0x000fe20000000015 */
[----:B------:R-:W-:-:S02]  /*0a20*/  CS2R R4, SRZ ;  /* 0x0000000000047805 */ /* 0x000fc4000001ff00 */
[----:B------:R-:W-:Y:S02]  /*0a30*/  CS2R R6, SRZ ;  /* 0x0000000000067805 */ /* 0x000fe4000001ff00 */
[----:B------:R-:W-:Y:S02]  /*0a40*/  CS2R R8, SRZ ;  /* 0x0000000000087805 */ /* 0x000fe4000001ff00 */
[----:B------:R-:W-:Y:S02]  /*0a50*/  CS2R R10, SRZ ;  /* 0x00000000000a7805 */ /* 0x000fe4000001ff00 */
[----:B------:R-:W-:Y:S01]  /*0a60*/  IADD3.X R17, R73, UR5, RZ, P4, !PT ;  /* 0x0000000549117c10 */ /* 0x000fe2000a7fe4ff */
[----:B------:R-:W1:Y:S01]  /*0a70*/  LDC.64 R14, c[0x0][0x250] ;  /* 0x00009400ff0e7b82 */ /* 0x000e620000000a00 */
[----:B------:R-:W-:-:S03]  /*0a80*/  IADD3.X R19, R72, UR5, RZ, P5, !PT ;  /* 0x0000000548137c10 */ /* 0x000fc6000affe4ff */
[----:B------:R2:W3:Y:S04]  /*0a90*/  @P3 LDG.E.EL.128 R4, desc[UR6][R16.64] ;  /* 0x0000000610043981 */ /* 0x0004e8000c2e1d00 */
[----:B------:R4:W5:Y:S01]  /*0aa0*/  @P3 LDG.E.EL.128 R8, desc[UR6][R18.64] ;  /* 0x0000000612083981 */ /* 0x000962000c2e1d00 */
[----:B------:R-:W-:Y:S02]  /*0ab0*/  IADD3 R77, R24, R41, RZ ;  /* 0x00000029184d7210 */ /* 0x000fe40007ffe0ff */
[----:B------:R-:W-:Y:S02]  /*0ac0*/  IADD3 R20, P4, R67, UR4, RZ ;  /* 0x0000000443147c10 */ /* 0x000fe4000ff9e0ff */
[----:B------:R-:W-:Y:S02]  /*0ad0*/  CS2R R12, SRZ ;  /* 0x00000000000c7805 */ /* 0x000fe4000001ff00 */
[----:B--2---:R-:W-:-:S02]  /*0ae0*/  CS2R R16, SRZ ;  /* 0x0000000000107805 */ /* 0x004fc4000001ff00 */
[----:B------:R-:W-:Y:S02]  /*0af0*/  IADD3.X R21, R70, UR5, RZ, P4, !PT ;  /* 0x0000000546157c10 */ /* 0x000fe4000a7fe4ff */
[----:B----4-:R-:W-:Y:S01]  /*0b00*/  CS2R R18, SRZ ;  /* 0x0000000000127805 */ /* 0x010fe2000001ff00 */
[----:B-1----:R-:W-:Y:S01]  /*0b10*/  IMAD.WIDE R22, R77, 0x2, R14 ;  /* 0x000000024d167825 */ /* 0x002fe200078e020e */
[----:B------:R-:W-:-:S04]  /*0b20*/  CS2R R14, SRZ ;  /* 0x00000000000e7805 */ /* 0x000fc8000001ff00 */
[----:B------:R1:W2:Y:S04]  /*0b30*/  @P3 LDG.E.EL.128 R16, desc[UR6][R20.64] ;  /* 0x0000000614103981 */ /* 0x0002a8000c2e1d00 */
[----:B------:R4:W2:Y:S01]  /*0b40*/  @P3 LDG.E.EF.128 R12, desc[UR6][R22.64] ;  /* 0x00000006160c3981 */ /* 0x0008a2000c0e1d00 */
[----:B------:R-:W-:Y:S02]  /*0b50*/  PRMT R54, R54, 0x7632, R54 ;  /* 0x0000763236367816 */ /* 0x000fe40000000036 */
[----:B------:R-:W-:Y:S02]  /*0b60*/  PRMT R59, R59, 0x7632, R59 ;  /* 0x000076323b3b7816 */ /* 0x000fe4000000003b */
[----:B------:R-:W-:Y:S01]  /*0b70*/  PRMT R63, R63, 0x7632, R63 ;  /* 0x000076323f3f7816 */ /* 0x000fe2000000003f */
[----:B-1----:R-:W1:Y:S01]  /*0b80*/  LDC.64 R20, c[0x0][0x238] ;  /* 0x00008e00ff147b82 */ /* 0x002e620000000a00 */
[----:B------:R-:W-:Y:S01]  /*0b90*/  PRMT R64, R64, 0x7632, R64 ;  /* 0x0000763240407816 */ /* 0x000fe20000000040 */
[----:B------:R-:W-:Y:S01]  /*0ba0*/  IMAD.U32 R54, R54, 0x10000, RZ ;  /* 0x0001000036367824 */ /* 0x000fe200078e00ff */
[----:B------:R-:W-:Y:S01]  /*0bb0*/  SHF.L.U32 R59, R59, 0x10, RZ ;  /* 0x000000103b3b7819 */ /* 0x000fe200000006ff */
[----:B----4-:R-:W-:Y:S01]  /*0bc0*/  IMAD.U32 R23, R63, 0x10000, RZ ;  /* 0x000100003f177824 */ /* 0x010fe200078e00ff */
[----:B------:R-:W-:-:S02]  /*0bd0*/  SHF.L.U32 R64, R64, 0x10, RZ ;  /* 0x0000001040407819 */ /* 0x000fc400000006ff */
[----:B------:R-:W-:Y:S02]  /*0be0*/  PRMT R75, R75, 0x7632, R75 ;  /* 0x000076324b4b7816 */ /* 0x000fe4000000004b */
[----:B------:R-:W-:Y:S02]  /*0bf0*/  PRMT R61, R61, 0x7632, R61 ;  /* 0x000076323d3d7816 */ /* 0x000fe4000000003d */
[----:B------:R-:W-:Y:S02]  /*0c00*/  PRMT R56, R56, 0x7632, R56 ;  /* 0x0000763238387816 */ /* 0x000fe40000000038 */
[----:B------:R-:W-:Y:S01]  /*0c10*/  PRMT R58, R58, 0x7632, R58 ;  /* 0x000076323a3a7816 */ /* 0x000fe2000000003a */
[----:B------:R-:W-:Y:S01]  /*0c20*/  FADD R54, R54, R59 ;  /* 0x0000003b36367221 */ /* 0x000fe20000000000 */
[----:B------:R-:W-:Y:S01]  /*0c30*/  SHF.L.U32 R22, R61, 0x10, RZ ;  /* 0x000000103d167819 */ /* 0x000fe200000006ff */
[----:B------:R-:W-:Y:S01]  /*0c40*/  FADD R23, R23, R64 ;  /* 0x0000004017177221 */ /* 0x000fe20000000000 */
[----:B------:R-:W-:Y:S01]  /*0c50*/  IMAD.U32 R75, R75, 0x10000, RZ ;  /* 0x000100004b4b7824 */ /* 0x000fe200078e00ff */
[----:B------:R-:W-:Y:S01]  /*0c60*/  PRMT R62, R62, 0x7632, R62 ;  /* 0x000076323e3e7816 */ /* 0x000fe2000000003e */
[----:B------:R-:W-:Y:S01]  /*0c70*/  IMAD.U32 R56, R56, 0x10000, RZ ;  /* 0x0001000038387824 */ /* 0x000fe200078e00ff */
[----:B------:R-:W-:Y:S01]  /*0c80*/  SHF.L.U32 R61, R58, 0x10, RZ ;  /* 0x000000103a3d7819 */ /* 0x000fe200000006ff */
[----:B------:R-:W-:-:S02]  /*0c90*/  FFMA R54, R54, R23, R75 ;  /* 0x0000001736367223 */ /* 0x000fc4000000004b */
[----:B------:R-:W-:Y:S02]  /*0ca0*/  IMAD.U32 R23, R62, 0x10000, RZ ;  /* 0x000100003e177824 */ /* 0x000fe400078e00ff */
[----:B------:R-:W-:Y:S02]  /*0cb0*/  FADD R61, R56, R61 ;  /* 0x0000003d383d7221 */ /* 0x000fe40000000000 */
[----:B------:R-:W-:Y:S01]  /*0cc0*/  FADD R62, R22, R23 ;  /* 0x00000017163e7221 */ /* 0x000fe20000000000 */
[----:B-1----:R-:W-:Y:S01]  /*0cd0*/  IMAD.WIDE R58, R77, 0x2, R20 ;  /* 0x000000024d3a7825 */ /* 0x002fe200078e0214 */
[----:B------:R-:W-:Y:S02]  /*0ce0*/  CS2R R20, SRZ ;  /* 0x0000000000147805 */ /* 0x000fe4000001ff00 */
[----:B---3--:R-:W-:Y:S02]  /*0cf0*/  SEL R7, R7, RZ, P3 ;  /* 0x000000ff07077207 */ /* 0x008fe40001800000 */
[----:B-----5:R-:W-:-:S03]  /*0d00*/  SEL R56, R11, RZ, P3 ;  /* 0x000000ff0b387207 */ /* 0x020fc60001800000 */
[----:B------:R-:W-:Y:S01]  /*0d10*/  IMAD.U32 R63, R7, 0x10000, RZ ;  /* 0x00010000073f7824 */ /* 0x000fe200078e00ff */
[----:B------:R-:W-:-:S05]  /*0d20*/  SHF.L.U32 R22, R56, 0x10, RZ ;  /* 0x0000001038167819 */ /* 0x000fca00000006ff */
[----:B------:R-:W-:Y:S01]  /*0d30*/  FADD R63, R63, R22 ;  /* 0x000000163f3f7221 */ /* 0x000fe20000000000 */
[----:B------:R-:W-:-:S06]  /*0d40*/  CS2R R22, SRZ ;  /* 0x0000000000167805 */ /* 0x000fcc000001ff00 */
[----:B------:R1:W3:Y:S01]  /*0d50*/  @P3 LDG.E.EF.128 R20, desc[UR6][R58.64] ;  /* 0x000000063a143981 */ /* 0x0002e2000c0e1d00 */
[----:B--2---:R-:W-:Y:S02]  /*0d60*/  SEL R19, R19, RZ, P3 ;  /* 0x000000ff13137207 */ /* 0x004fe40001800000 */
[----:B------:R-:W-:-:S03]  /*0d70*/  SEL R15, R15, RZ, P3 ;  /* 0x000000ff0f0f7207 */ /* 0x000fc60001800000 */
[----:B------:R-:W-:Y:S01]  /*0d80*/  IMAD.U32 R11, R19, 0x10000, RZ ;  /* 0x00010000130b7824 */ /* 0x000fe200078e00ff */
[----:B------:R-:W-:Y:S02]  /*0d90*/  SHF.L.U32 R64, R15, 0x10, RZ ;  /* 0x000000100f407819 */ /* 0x000fe400000006ff */
[----:B------:R-:W-:-:S03]  /*0da0*/  SEL R6, R6, RZ, P3 ;  /* 0x000000ff06067207 */ /* 0x000fc60001800000 */
[----:B------:R-:W-:Y:S01]  /*0db0*/  FADD R64, R64, R11 ;  /* 0x0000000b40407221 */ /* 0x000fe20000000000 */
[----:B------:R-:W-:Y:S02]  /*0dc0*/  SEL R11, R10, RZ, P3 ;  /* 0x000000ff0a0b7207 */ /* 0x000fe40001800000 */
[C---:B------:R-:W-:Y:S02]  /*0dd0*/  PRMT R7, R6.reuse, 0x7632, R7 ;  /* 0x0000763206077816 */ /* 0x040fe40000000007 */
[C---:B------:R-:W-:Y:S01]  /*0de0*/  PRMT R15, R11.reuse, 0x7632, R15 ;  /* 0x000076320b0f7816 */ /* 0x040fe2000000000f */
[----:B------:R-:W-:Y:S01]  /*0df0*/  IMAD.U32 R11, R11, 0x10000, RZ ;  /* 0x000100000b0b7824 */ /* 0x000fe200078e00ff */
[----:B------:R-:W-:Y:S02]  /*0e00*/  SHF.L.U32 R6, R6, 0x10, RZ ;  /* 0x0000001006067819 */ /* 0x000fe400000006ff */
[----:B------:R-:W-:Y:S01]  /*0e10*/  PRMT R60, R60, 0x7632, R60 ;  /* 0x000076323c3c7816 */ /* 0x000fe2000000003c */
[----:B-1----:R-:W-:Y:S01]  /*0e20*/  IMAD.U32 R59, R15, 0x10000, RZ ;  /* 0x000100000f3b7824 */ /* 0x002fe200078e00ff */
[----:B------:R-:W-:Y:S01]  /*0e30*/  SHF.L.U32 R58, R7, 0x10, RZ ;  /* 0x00000010073a7819 */ /* 0x000fe200000006ff */
[----:B------:R-:W-:Y:S01]  /*0e40*/  FADD R6, R6, R11 ;  /* 0x0000000b06067221 */ /* 0x000fe20000000000 */
[----:B------:R-:W-:Y:S01]  /*0e50*/  SEL R11, R5, RZ, P3 ;  /* 0x000000ff050b7207 */ /* 0x000fe20001800000 */
[----:B------:R-:W-:Y:S01]  /*0e60*/  IMAD.U32 R60, R60, 0x10000, RZ ;  /* 0x000100003c3c7824 */ /* 0x000fe200078e00ff */
[----:B------:R-:W-:-:S02]  /*0e70*/  PRMT R7, R7, 0x7632, R7 ;  /* 0x0000763207077816 */ /* 0x000fc40000000007 */
[----:B------:R-:W-:Y:S02]  /*0e80*/  PRMT R56, R56, 0x7632, R56 ;  /* 0x0000763238387816 */ /* 0x000fe40000000038 */
[----:B------:R-:W-:Y:S01]  /*0e90*/  SEL R9, R9, RZ, P3 ;  /* 0x000000ff09097207 */ /* 0x000fe20001800000 */
[----:B------:R-:W-:Y:S01]  /*0ea0*/  FADD R5, R58, R59 ;  /* 0x0000003b3a057221 */ /* 0x000fe20000000000 */
[----:B------:R-:W-:Y:S01]  /*0eb0*/  FFMA R10, R61, R62, R60 ;  /* 0x0000003e3d0a7223 */ /* 0x000fe2000000003c */
[----:B------:R-:W-:Y:S01]  /*0ec0*/  SHF.L.U32 R58, R11, 0x10, RZ ;  /* 0x000000100b3a7819 */ /* 0x000fe200000006ff */
[----:B------:R-:W-:Y:S01]  /*0ed0*/  IMAD.U32 R60, R56, 0x10000, RZ ;  /* 0x00010000383c7824 */ /* 0x000fe200078e00ff */
[----:B------:R-:W-:Y:S01]  /*0ee0*/  SHF.L.U32 R59, R7, 0x10, RZ ;  /* 0x00000010073b7819 */ /* 0x000fe200000006ff */
[----:B------:R-:W-:Y:S01]  /*0ef0*/  IMAD.U32 R61, R9, 0x10000, RZ ;  /* 0x00010000093d7824 */ /* 0x000fe200078e00ff */
[----:B------:R-:W-:Y:S02]  /*0f00*/  PRMT R11, R11, 0x7632, R11 ;  /* 0x000076320b0b7816 */ /* 0x000fe4000000000b */
[----:B------:R-:W-:-:S02]  /*0f10*/  SEL R7, R4, RZ, P3 ;  /* 0x000000ff04077207 */ /* 0x000fc40001800000 */
[----:B------:R-:W-:Y:S01]  /*0f20*/  SEL R8, R8, RZ, P3 ;  /* 0x000000ff08087207 */ /* 0x000fe20001800000 */
[----:B------:R-:W-:Y:S01]  /*0f30*/  FADD R4, R59, R60 ;  /* 0x0000003c3b047221 */ /* 0x000fe20000000000 */
[----:B------:R-:W-:Y:S01]  /*0f40*/  PRMT R9, R9, 0x7632, R9 ;  /* 0x0000763209097816 */ /* 0x000fe20000000009 */
[----:B------:R-:W-:Y:S01]  /*0f50*/  FADD R56, R58, R61 ;  /* 0x0000003d3a387221 */ /* 0x000fe20000000000 */
[----:B------:R-:W-:Y:S01]  /*0f60*/  IMAD.U32 R59, R11, 0x10000, RZ ;  /* 0x000100000b3b7824 */ /* 0x000fe200078e00ff */
[----:B------:R-:W-:Y:S02]  /*0f70*/  SHF.L.U32 R58, R7, 0x10, RZ ;  /* 0x00000010073a7819 */ /* 0x000fe400000006ff */
[C---:B------:R-:W-:Y:S01]  /*0f80*/  SHF.L.U32 R11, R8.reuse, 0x10, RZ ;  /* 0x00000010080b7819 */ /* 0x040fe200000006ff */
[----:B------:R-:W-:Y:S01]  /*0f90*/  IMAD.U32 R60, R9, 0x10000, RZ ;  /* 0x00010000093c7824 */ /* 0x000fe200078e00ff */
[----:B------:R-:W-:Y:S02]  /*0fa0*/  PRMT R7, R7, 0x7632, R7 ;  /* 0x0000763207077816 */ /* 0x000fe40000000007 */
[----:B------:R-:W-:-:S02]  /*0fb0*/  PRMT R8, R8, 0x7632, R8 ;  /* 0x0000763208087816 */ /* 0x000fc40000000008 */
[----:B------:R-:W-:Y:S02]  /*0fc0*/  SEL R14, R14, RZ, P3 ;  /* 0x000000ff0e0e7207 */ /* 0x000fe40001800000 */
[----:B------:R-:W-:Y:S01]  /*0fd0*/  SEL R18, R18, RZ, P3 ;  /* 0x000000ff12127207 */ /* 0x000fe20001800000 */
[----:B------:R-:W-:Y:S01]  /*0fe0*/  FADD R11, R58, R11 ;  /* 0x0000000b3a0b7221 */ /* 0x000fe20000000000 */
[----:B------:R-:W-:Y:S01]  /*0ff0*/  FADD R9, R59, R60 ;  /* 0x0000003c3b097221 */ /* 0x000fe20000000000 */
[----:B------:R-:W-:Y:S01]  /*1000*/  SHF.L.U32 R58, R7, 0x10, RZ ;  /* 0x00000010073a7819 */ /* 0x000fe200000006ff */
[----:B------:R-:W-:Y:S01]  /*1010*/  IMAD.U32 R59, R8, 0x10000, RZ ;  /* 0x00010000083b7824 */ /* 0x000fe200078e00ff */
[----:B------:R-:W-:Y:S01]  /*1020*/  SHF.L.U32 R60, R14, 0x10, RZ ;  /* 0x000000100e3c7819 */ /* 0x000fe200000006ff */
[----:B------:R-:W-:Y:S01]  /*1030*/  IMAD.U32 R7, R18, 0x10000, RZ ;  /* 0x0001000012077824 */ /* 0x000fe200078e00ff */
[----:B------:R-:W-:Y:S02]  /*1040*/  SEL R13, R13, RZ, P3 ;  /* 0x000000ff0d0d7207 */ /* 0x000fe40001800000 */
[----:B------:R-:W-:Y:S01]  /*1050*/  SEL R17, R17, RZ, P3 ;  /* 0x000000ff11117207 */ /* 0x000fe20001800000 */
[----:B------:R-:W-:Y:S01]  /*1060*/  FADD R8, R58, R59 ;  /* 0x0000003b3a087221 */ /* 0x000fe20000000000 */
[----:B------:R-:W-:Y:S01]  /*1070*/  FADD R59, R60, R7 ;  /* 0x000000073c3b7221 */ /* 0x000fe20000000000 */
[----:B------:R-:W-:-:S02]  /*1080*/  SHF.L.U32 R58, R13, 0x10, RZ ;  /* 0x000000100d3a7819 */ /* 0x000fc400000006ff */
[----:B------:R-:W-:Y:S01]  /*1090*/  IMAD.U32 R7, R17, 0x10000, RZ ;  /* 0x0001000011077824 */ /* 0x000fe200078e00ff */
[----:B------:R-:W-:Y:S02]  /*10a0*/  PRMT R14, R14, 0x7632, R14 ;  /* 0x000076320e0e7816 */ /* 0x000fe4000000000e */
[----:B------:R-:W-:Y:S02]  /*10b0*/  PRMT R15, R15, 0x7632, R15 ;  /* 0x000076320f0f7816 */ /* 0x000fe4000000000f */
[----:B------:R-:W-:Y:S02]  /*10c0*/  PRMT R19, R19, 0x7632, R19 ;  /* 0x0000763213137816 */ /* 0x000fe40000000013 */
[----:B------:R-:W-:Y:S02]  /*10d0*/  SEL R12, R12, RZ, P3 ;  /* 0x000000ff0c0c7207 */ /* 0x000fe40001800000 */
[----:B------:R-:W-:Y:S01]  /*10e0*/  SEL R16, R16, RZ, P3 ;  /* 0x000000ff10107207 */ /* 0x000fe20001800000 */
[----:B------:R-:W-:Y:S01]  /*10f0*/  FADD R61, R58, R7 ;  /* 0x000000073a3d7221 */ /* 0x000fe20000000000 */
[----:B------:R-:W-:Y:S01]  /*1100*/  SHF.L.U32 R58, R15, 0x10, RZ ;  /* 0x000000100f3a7819 */ /* 0x000fe200000006ff */
[----:B------:R-:W-:Y:S01]  /*1110*/  IMAD.U32 R19, R19, 0x10000, RZ ;  /* 0x0001000013137824 */ /* 0x000fe200078e00ff */
[----:B------:R-:W-:Y:S01]  /*1120*/  PRMT R13, R13, 0x7632, R13 ;  /* 0x000076320d0d7816 */ /* 0x000fe2000000000d */
[C---:B------:R-:W-:Y:S01]  /*1130*/  IMAD.U32 R7, R16.reuse, 0x10000, RZ ;  /* 0x0001000010077824 */ /* 0x040fe200078e00ff */
[----:B------:R-:W-:Y:S01]  /*1140*/  PRMT R16, R16, 0x7632, R16 ;  /* 0x0000763210107816 */ /* 0x000fe20000000010 */
[----:B------:R-:W-:Y:S01]  /*1150*/  FADD R19, R58, R19 ;  /* 0x000000133a137221 */ /* 0x000fe20000000000 */
[----:B------:R-:W-:-:S02]  /*1160*/  PRMT R17, R17, 0x7632, R17 ;  /* 0x0000763211117816 */ /* 0x000fc40000000011 */
[----:B------:R-:W-:Y:S02]  /*1170*/  PRMT R18, R18, 0x7632, R18 ;  /* 0x0000763212127816 */ /* 0x000fe40000000012 */
[----:B------:R-:W-:Y:S01]  /*1180*/  SHF.L.U32 R58, R13, 0x10, RZ ;  /* 0x000000100d3a7819 */ /* 0x000fe200000006ff */
[----:B------:R-:W-:Y:S01]  /*1190*/  IMAD.U32 R16, R16, 0x10000, RZ ;  /* 0x0001000010107824 */ /* 0x000fe200078e00ff */
[----:B------:R-:W-:Y:S01]  /*11a0*/  ISETP.NE.AND P4, PT, RZ, UR4, PT ;  /* 0x00000004ff007c0c */ /* 0x000fe2000bf85270 */
[----:B------:R-:W-:Y:S02]  /*11b0*/  IMAD.U32 R17, R17, 0x10000, RZ ;  /* 0x0001000011117824 */ /* 0x000fe400078e00ff */
[----:B------:R-:W-:Y:S01]  /*11c0*/  IMAD.U32 R18, R18, 0x10000, RZ ;  /* 0x0001000012127824 */ /* 0x000fe200078e00ff */
[----:B------:R-:W-:Y:S01]  /*11d0*/  HFMA2.MMA R77, -RZ, RZ, 1.875, 0 ;  /* 0x3f800000ff4d7435 */ /* 0x000fe200000001ff */
[----:B------:R-:W-:Y:S02]  /*11e0*/  MOV R75, 0x3f800000 ;  /* 0x3f800000004b7802 */ /* 0x000fe40000000f00 */
[----:B---3--:R-:W-:-:S04]  /*11f0*/  SEL R23, R23, RZ, P3 ;  /* 0x000000ff17177207 */ /* 0x008fc80001800000 */
[----:B------:R-:W-:Y:S02]  /*1200*/  SHF.L.U32 R76, R23, 0x10, RZ ;  /* 0x00000010174c7819 */ /* 0x000fe400000006ff */
[----:B------:R-:W-:-:S03]  /*1210*/  SEL R22, R22, RZ, P3 ;  /* 0x000000ff16167207 */ /* 0x000fc60001800000 */
[----:B------:R-:W-:Y:S01]  /*1220*/  @P0 FFMA R51, R63, R64, R76 ;  /* 0x000000403f330223 */ /* 0x000fe2000000004c */
[----:B------:R-:W-:Y:S02]  /*1230*/  SHF.L.U32 R63, R14, 0x10, RZ ;  /* 0x000000100e3f7819 */ /* 0x000fe400000006ff */
[C---:B------:R-:W-:Y:S02]  /*1240*/  SHF.L.U32 R14, R12.reuse, 0x10, RZ ;  /* 0x000000100c0e7819 */ /* 0x040fe400000006ff */
[----:B------:R-:W-:Y:S02]  /*1250*/  SEL R21, R21, RZ, P3 ;  /* 0x000000ff15157207 */ /* 0x000fe40001800000 */
[----:B------:R-:W-:Y:S02]  /*1260*/  PRMT R12, R12, 0x7632, R12 ;  /* 0x000076320c0c7816 */ /* 0x000fe4000000000c */
[----:B------:R-:W-:Y:S01]  /*1270*/  SHF.L.U32 R15, R22, 0x10, RZ ;  /* 0x00000010160f7819 */ /* 0x000fe200000006ff */
[----:B------:R-:W-:Y:S01]  /*1280*/  FADD R14, R14, R7 ;  /* 0x000000070e0e7221 */ /* 0x000fe20000000000 */
[----:B------:R-:W-:Y:S01]  /*1290*/  SEL R20, R20, RZ, P3 ;  /* 0x000000ff14147207 */ /* 0x000fe20001800000 */
[----:B------:R-:W-:Y:S01]  /*12a0*/  IMAD.U32 R13, R21, 0x10000, RZ ;  /* 0x00010000150d7824 */ /* 0x000fe200078e00ff */
[----:B------:R-:W-:Y:S01]  /*12b0*/  SHF.L.U32 R7, R12, 0x10, RZ ;  /* 0x000000100c077819 */ /* 0x000fe200000006ff */
[----:B------:R-:W-:Y:S01]  /*12c0*/  @P0 FFMA R57, R6, R59, R15 ;  /* 0x0000003b06390223 */ /* 0x000fe2000000000f */
[----:B------:R-:W-:-:S02]  /*12d0*/  PRMT R23, R23, 0x7632, R23 ;  /* 0x0000763217177816 */ /* 0x000fc40000000017 */
[----:B------:R-:W-:Y:S02]  /*12e0*/  PRMT R21, R21, 0x7632, R21 ;  /* 0x0000763215157816 */ /* 0x000fe40000000015 */
[----:B------:R-:W-:Y:S02]  /*12f0*/  PRMT R22, R22, 0x7632, R22 ;  /* 0x0000763216167816 */ /* 0x000fe40000000016 */
[----:B------:R-:W-:Y:S01]  /*1300*/  PRMT R6, R20, 0x7632, R6 ;  /* 0x0000763214067816 */ /* 0x000fe20000000006 */
[----:B------:R-:W-:Y:S01]  /*1310*/  FADD R7, R7, R16 ;  /* 0x0000001007077221 */ /* 0x000fe20000000000 */
[----:B------:R-:W-:Y:S01]  /*1320*/  @P0 FFMA R55, R56, R61, R13 ;  /* 0x0000003d38370223 */ /* 0x000fe2000000000d */
[----:B------:R-:W-:Y:S01]  /*1330*/  FADD R12, R58, R17 ;  /* 0x000000113a0c7221 */ /* 0x000fe20000000000 */
[----:B------:R-:W-:Y:S01]  /*1340*/  SHF.L.U32 R20, R20, 0x10, RZ ;  /* 0x0000001014147819 */ /* 0x000fe200000006ff */
[----:B------:R-:W-:Y:S01]  /*1350*/  IMAD.U32 R23, R23, 0x10000, RZ ;  /* 0x0001000017177824 */ /* 0x000fe200078e00ff */
[----:B------:R-:W-:Y:S01]  /*1360*/  SHF.L.U32 R22, R22, 0x10, RZ ;  /* 0x0000001016167819 */ /* 0x000fe200000006ff */
[----:B------:R-:W-:Y:S01]  /*1370*/  IMAD.U32 R16, R21, 0x10000, RZ ;  /* 0x0001000015107824 */ /* 0x000fe200078e00ff */
[----:B------:R-:W-:Y:S01]  /*1380*/  SHF.L.U32 R13, R6, 0x10, RZ ;  /* 0x00000010060d7819 */ /* 0x000fe200000006ff */
[----:B------:R-:W-:Y:S01]  /*1390*/  FADD R18, R63, R18 ;  /* 0x000000123f127221 */ /* 0x000fe20000000000 */
[----:B------:R-:W-:Y:S01]  /*13a0*/  @P0 FFMA R10, R4, R19, R23 ;  /* 0x00000013040a0223 */ /* 0x000fe20000000017 */
[----:B------:R-:W-:Y:S01]  /*13b0*/  @P0 FFMA R50, R9, R12, R16 ;  /* 0x0000000c09320223 */ /* 0x000fe20000000010 */
[----:B------:R-:W-:Y:S01]  /*13c0*/  @P0 FFMA R53, R11, R14, R20 ;  /* 0x0000000e0b350223 */ /* 0x000fe20000000014 */
[----:B------:R-:W-:Y:S01]  /*13d0*/  @P0 FFMA R54, R5, R18, R22 ;  /* 0x0000001205360223 */ /* 0x000fe20000000016 */
[----:B------:R-:W-:Y:S01]  /*13e0*/  @P0 FFMA R52, R8, R7, R13 ;  /* 0x0000000708340223 */ /* 0x000fe2000000000d */
[----:B------:R-:W-:-:S02]  /*13f0*/  HFMA2.MMA R56, -RZ, RZ, 0, 0 ;  /* 0x00000000ff387435 */ /* 0x000fc400000001ff */
[----:B------:R-:W-:Y:S01]  /*1400*/  HFMA2.MMA R13, -RZ, RZ, 1.875, 0 ;  /* 0x3f800000ff0d7435 */ /* 0x000fe200000001ff */
[----:B------:R-:W-:Y:S01]  /*1410*/  IMAD.MOV.U32 R12, RZ, RZ, 0x3f800000 ;  /* 0x3f800000ff0c7424 */ /* 0x000fe200078e00ff */
[----:B------:R-:W-:Y:S01]  /*1420*/  CS2R R58, SRZ ;  /* 0x00000000003a7805 */ /* 0x000fe2000001ff00 */
[----:B------:R-:W-:Y:S01]  /*1430*/  IMAD.MOV.U32 R23, RZ, RZ, RZ ;  /* 0x000000ffff177224 */ /* 0x000fe200078e00ff */
[----:B------:R-:W-:Y:S02]  /*1440*/  CS2R R60, SRZ ;  /* 0x00000000003c7805 */ /* 0x000fe4000001ff00 */
[----:B------:R-:W-:Y:S02]  /*1450*/  CS2R R62, SRZ ;  /* 0x00000000003e7805 */ /* 0x000fe4000001ff00 */
[----:B------:R-:W-:Y:S01]  /*1460*/  MOV R11, 0x3f800000 ;  /* 0x3f800000000b7802 */ /* 0x000fe20000000f00 */
[----:B------:R-:W-:Y:S01]  /*1470*/  IMAD.MOV.U32 R14, RZ, RZ, 0x3f800000 ;  /* 0x3f800000ff0e7424 */ /* 0x000fe200078e00ff */
[----:B------:R-:W-:Y:S01]  /*1480*/  MOV R17, R55 ;  /* 0x0000003700117202 */ /* 0x000fe20000000f00 */
[----:B------:R-:W-:Y:S01]  /*1490*/  IMAD.MOV.U32 R64, RZ, RZ, 0x3f800000 ;  /* 0x3f800000ff407424 */ /* 0x000fe200078e00ff */
[----:B------:R-:W-:Y:S01]  /*14a0*/  MOV R21, R51 ;  /* 0x0000003300157202 */ /* 0x000fe20000000f00 */
[----:B------:R-:W-:Y:S01]  /*14b0*/  IMAD.MOV.U32 R76, RZ, RZ, 0x3f800000 ;  /* 0x3f800000ff4c7424 */ /* 0x000fe200078e00ff */
[----:B------:R-:W-:Y:S01]  /*14c0*/  MOV R18, R50 ;  /* 0x0000003200127202 */ /* 0x000fe20000000f00 */
[----:B------:R-:W-:Y:S01]  /*14d0*/  IMAD.MOV.U32 R15, RZ, RZ, R53 ;  /* 0x000000ffff0f7224 */ /* 0x000fe200078e0035 */
[----:B------:R-:W-:Y:S01]  /*14e0*/  MOV R22, R10 ;  /* 0x0000000a00167202 */ /* 0x000fe20000000f00 */
[----:B------:R-:W-:-:S02]  /*14f0*/  IMAD.MOV.U32 R19, RZ, RZ, R57 ;  /* 0x000000ffff137224 */ /* 0x000fc400078e0039 */
[----:B------:R-:W-:Y:S02]  /*1500*/  IMAD.MOV.U32 R16, RZ, RZ, R52 ;  /* 0x000000ffff107224 */ /* 0x000fe400078e0034 */
[----:B------:R-:W-:Y:S01]  /*1510*/  IMAD.MOV.U32 R20, RZ, RZ, R54 ;  /* 0x000000ffff147224 */ /* 0x000fe200078e0036 */
[----:B------:R-:W-:Y:S06]  /*1520*/  @!P4 BRA `(.L_x_0) ;  /* 0x0000000400c0c947 */ /* 0x000fec0003800000 */
[----:B------:R-:W-:Y:S01]  /*1530*/  FADD R12, R25, 1 ;  /* 0x3f800000190c7421 */ /* 0x000fe20000000000 */
[----:B------:R-:W-:Y:S01]  /*1540*/  FADD R4, R53, -R42 ;  /* 0x8000002a35047221 */ /* 0x000fe20000000000 */
[----:B------:R-:W-:Y:S01]  /*1550*/  FADD R11, R26, 1 ;  /* 0x3f8000001a0b7421 */ /* 0x000fe20000000000 */
[----:B------:R-:W-:Y:S01]  /*1560*/  FADD R23, R52, -R43 ;  /* 0x8000002b34177221 */ /* 0x000fe20000000000 */
[----:B------:R-:W-:Y:S01]  /*1570*/  FMUL R5, R12, 0.25 ;  /* 0x3e8000000c057820 */ /* 0x000fe20000400000 */
[----:B------:R-:W-:Y:S01]  /*1580*/  FMUL R7, R4, 0.25 ;  /* 0x3e80000004077820 */ /* 0x000fe20000400000 */
[----:B------:R-:W-:Y:S01]  /*1590*/  FSETP.GT.AND P6, PT, |R12|, 8.50705917302346158658e+37, PT ;  /* 0x7e8000000c00780b */ /* 0x000fe20003fc4200 */
[C---:B------:R-:W-:Y:S01]  /*15a0*/  FMUL R6, R11.reuse, 0.25 ;  /* 0x3e8000000b067820 */ /* 0x040fe20000400000 */
[----:B------:R-:W-:Y:S01]  /*15b0*/  FSETP.GEU.AND P4, PT, |R11|, 1.175494350822287508e-38, PT ;  /* 0x008000000b00780b */ /* 0x000fe20003f8e200 */
[----:B------:R-:W-:Y:S01]  /*15c0*/  FMUL R8, R23, 0.25 ;  /* 0x3e80000017087820 */ /* 0x000fe20000400000 */
[----:B------:R-:W-:Y:S01]  /*15d0*/  FSEL R5, R5, R12, P6 ;  /* 0x0000000c05057208 */ /* 0x000fe20003000000 */
[----:B------:R-:W-:Y:S01]  /*15e0*/  FADD R14, R27, 1 ;  /* 0x3f8000001b0e7421 */ /* 0x000fe20000000000 */
[----:B------:R-:W-:Y:S01]  /*15f0*/  FSEL R7, R7, R4, P6 ;  /* 0x0000000407077208 */ /* 0x000fe20003000000 */
[----:B------:R-:W-:Y:S01]  /*1600*/  FADD R58, R55, -R44 ;  /* 0x8000002c373a7221 */ /* 0x000fe20000000000 */
[----:B------:R-:W-:Y:S01]  /*1610*/  FSETP.GT.AND P6, PT, |R11|, 8.50705917302346158658e+37, PT ;  /* 0x7e8000000b00780b */ /* 0x000fe20003fc4200 */
[----:B------:R-:W-:Y:S01]  /*1620*/  FADD R13, R28, 1 ;  /* 0x3f8000001c0d7421 */ /* 0x000fe20000000000 */
[----:B------:R-:W-:Y:S01]  /*1630*/  FSETP.GEU.AND P5, PT, |R12|, 1.175494350822287508e-38, PT ;  /* 0x008000000c00780b */ /* 0x000fe20003fae200 */
[----:B------:R-:W-:Y:S01]  /*1640*/  FMUL R9, R14, 0.25 ;  /* 0x3e8000000e097820 */ /* 0x000fe20000400000 */
[----:B------:R-:W-:Y:S01]  /*1650*/  FSEL R6, R6, R11, P6 ;  /* 0x0000000b06067208 */ /* 0x000fe20003000000 */
[----:B------:R-:W-:Y:S01]  /*1660*/  FMUL R15, R58, 0.25 ;  /* 0x3e8000003a0f7820 */ /* 0x000fe20000400000 */
[----:B------:R-:W-:Y:S01]  /*1670*/  FSEL R8, R8, R23, P6 ;  /* 0x0000001708087208 */ /* 0x000fe20003000000 */
[C---:B------:R-:W-:Y:S01]  /*1680*/  FMUL R16, R13.reuse, 0.25 ;  /* 0x3e8000000d107820 */ /* 0x040fe20000400000 */
[----:B------:R-:W-:Y:S01]  /*1690*/  FSETP.GT.AND P6, PT, |R14|, 8.50705917302346158658e+37, PT ;  /* 0x7e8000000e00780b */ /* 0x000fe20003fc4200 */
[----:B------:R-:W-:Y:S01]  /*16a0*/  @!P4 FMUL R6, R6, 16777216 ;  /* 0x4b8000000606c820 */ /* 0x000fe20000400000 */
[----:B------:R-:W-:Y:S01]  /*16b0*/  FADD R59, R50, -R45 ;  /* 0x8000002d323b7221 */ /* 0x000fe20000000000 */
[----:B------:R-:W-:Y:S01]  /*16c0*/  @!P4 FMUL R8, R8, 16777216 ;  /* 0x4b8000000808c820 */ /* 0x000fe20000400000 */
[----:B------:R-:W-:Y:S01]  /*16d0*/  FSETP.GEU.AND P4, PT, |R13|, 1.175494350822287508e-38, PT ;  /* 0x008000000d00780b */ /* 0x000fe20003f8e200 */
[----:B------:R-:W-:Y:S01]  /*16e0*/  FADD R64, R29, 1 ;  /* 0x3f8000001d407421 */ /* 0x000fe20000000000 */
[----:B------:R-:W-:Y:S01]  /*16f0*/  FSEL R9, R9, R14, P6 ;  /* 0x0000000e09097208 */ /* 0x000fe20003000000 */
[----:B------:R-:W1:Y:S01]  /*1700*/  MUFU.RCP R6, R6 ;  /* 0x0000000600067308 */ /* 0x000e620000001000 */
[----:B------:R-:W-:Y:S01]  /*1710*/  FSEL R17, R15, R58, P6 ;  /* 0x0000003a0f117208 */ /* 0x000fe20003000000 */
[----:B------:R-:W-:Y:S01]  /*1720*/  @!P5 FMUL R5, R5, 16777216 ;  /* 0x4b8000000505d820 */ /* 0x000fe20000400000 */
[----:B------:R-:W-:Y:S01]  /*1730*/  FSETP.GT.AND P6, PT, |R13|, 8.50705917302346158658e+37, PT ;  /* 0x7e8000000d00780b */ /* 0x000fe20003fc4200 */
[----:B------:R-:W-:Y:S01]  /*1740*/  @!P5 FMUL R7, R7, 16777216 ;  /* 0x4b8000000707d820 */ /* 0x000fe20000400000 */
[----:B------:R-:W-:Y:S01]  /*1750*/  FSETP.GEU.AND P5, PT, |R14|, 1.175494350822287508e-38, PT ;  /* 0x008000000e00780b */ /* 0x000fe20003fae200 */
[----:B------:R-:W-:Y:S01]  /*1760*/  FADD R60, R57, -R46 ;  /* 0x8000002e393c7221 */ /* 0x000fe20000000000 */
[----:B------:R-:W-:Y:S01]  /*1770*/  FSEL R18, R16, R13, P6 ;  /* 0x0000000d10127208 */ /* 0x000fe20003000000 */
[----:B------:R-:W2:Y:S01]  /*1780*/  MUFU.RCP R5, R5 ;  /* 0x0000000500057308 */ /* 0x000ea20000001000 */
[----:B------:R-:W-:Y:S01]  /*1790*/  FADD R75, R30, 1 ;  /* 0x3f8000001e4b7421 */ /* 0x000fe20000000000 */
[----:B------:R-:W-:Y:S01]  /*17a0*/  FADD R61, R54, -R47 ;  /* 0x8000002f363d7221 */ /* 0x000fe20000000000 */
[----:B------:R-:W-:Y:S01]  /*17b0*/  FADD R76, R31, 1 ;  /* 0x3f8000001f4c7421 */ /* 0x000fe20000000000 */
[----:B------:R-:W-:Y:S01]  /*17c0*/  @!P4 FMUL R18, R18, 16777216 ;  /* 0x4b8000001212c820 */ /* 0x000fe20000400000 */
[----:B------:R-:W-:Y:S01]  /*17d0*/  FADD R62, R51, -R48 ;  /* 0x80000030333e7221 */ /* 0x000fe20000000000 */
[----:B------:R-:W-:Y:S01]  /*17e0*/  FADD R77, R32, 1 ;  /* 0x3f800000204d7421 */ /* 0x000fe20000000000 */
[----:B-1----:R-:W-:Y:S01]  /*17f0*/  FFMA R16, R6, R8, R43 ;  /* 0x0000000806107223 */ /* 0x002fe2000000002b */
[----:B------:R-:W-:Y:S01]  /*1800*/  FMUL R6, R59, 0.25 ;  /* 0x3e8000003b067820 */ /* 0x000fe20000400000 */
[----:B------:R-:W-:Y:S01]  /*1810*/  FMUL R8, R75, 0.25 ;  /* 0x3e8000004b087820 */ /* 0x000fe20000400000 */
[----:B------:R-:W1:Y:S01]  /*1820*/  MUFU.RCP R18, R18 ;  /* 0x0000001200127308 */ /* 0x000e620000001000 */
[----:B------:R-:W-:Y:S01]  /*1830*/  @!P5 FMUL R9, R9, 16777216 ;  /* 0x4b8000000909d820 */ /* 0x000fe20000400000 */
[----:B------:R-:W-:Y:S01]  /*1840*/  @!P5 FMUL R17, R17, 16777216 ;  /* 0x4b8000001111d820 */ /* 0x000fe20000400000 */
[----:B------:R-:W-:Y:S01]  /*1850*/  FSEL R6, R6, R59, P6 ;  /* 0x0000003b06067208 */ /* 0x000fe20003000000 */
[----:B------:R-:W-:Y:S01]  /*1860*/  FMUL R19, R62, 0.25 ;  /* 0x3e8000003e137820 */ /* 0x000fe20000400000 */
[----:B--2---:R-:W-:Y:S01]  /*1870*/  FFMA R15, R5, R7, R42 ;  /* 0x00000007050f7223 */ /* 0x004fe2000000002a */
[----:B------:R-:W-:Y:S01]  /*1880*/  FMUL R5, R64, 0.25 ;  /* 0x3e80000040057820 */ /* 0x000fe20000400000 */
[----:B------:R-:W-:Y:S01]  /*1890*/  FMUL R7, R60, 0.25 ;  /* 0x3e8000003c077820 */ /* 0x000fe20000400000 */
[----:B------:R-:W2:Y:S01]  /*18a0*/  MUFU.RCP R9, R9 ;  /* 0x0000000900097308 */ /* 0x000ea20000001000 */
[----:B------:R-:W-:Y:S01]  /*18b0*/  FSETP.GT.AND P6, PT, |R64|, 8.50705917302346158658e+37, PT ;  /* 0x7e8000004000780b */ /* 0x000fe20003fc4200 */
[----:B------:R-:W-:Y:S01]  /*18c0*/  @!P4 FMUL R6, R6, 16777216 ;  /* 0x4b8000000606c820 */ /* 0x000fe20000400000 */
[----:B------:R-:W-:Y:S01]  /*18d0*/  FSETP.GEU.AND P4, PT, |R75|, 1.175494350822287508e-38, PT ;  /* 0x008000004b00780b */ /* 0x000fe20003f8e200 */
[----:B------:R-:W-:Y:S01]  /*18e0*/  FMUL R20, R77, 0.25 ;  /* 0x3e8000004d147820 */ /* 0x000fe20000400000 */
[----:B------:R-:W-:Y:S01]  /*18f0*/  FSEL R5, R5, R64, P6 ;  /* 0x0000004005057208 */ /* 0x000fe20003000000 */
[----:B------:R-:W-:Y:S01]  /*1900*/  FADD R63, R10, -R49 ;  /* 0x800000310a3f7221 */ /* 0x000fe20000000000 */
[----:B------:R-:W-:Y:S01]  /*1910*/  FSEL R7, R7, R60, P6 ;  /* 0x0000003c07077208 */ /* 0x000fe20003000000 */
[----:B-1----:R-:W-:Y:S01]  /*1920*/  FFMA R18, R18, R6, R45 ;  /* 0x0000000612127223 */ /* 0x002fe2000000002d */
[----:B------:R-:W-:Y:S01]  /*1930*/  FSETP.GT.AND P6, PT, |R75|, 8.50705917302346158658e+37, PT ;  /* 0x7e8000004b00780b */ /* 0x000fe20003fc4200 */
[----:B------:R-:W-:Y:S01]  /*1940*/  FMUL R6, R61, 0.25 ;  /* 0x3e8000003d067820 */ /* 0x000fe20000400000 */
[----:B------:R-:W-:-:S02]  /*1950*/  FSETP.GEU.AND P5, PT, |R64|, 1.175494350822287508e-38, PT ;  /* 0x008000004000780b */ /* 0x000fc40003fae200 */
[----:B------:R-:W-:Y:S02]  /*1960*/  FSEL R8, R8, R75, P6 ;  /* 0x0000004b08087208 */ /* 0x000fe40003000000 */
[----:B------:R-:W-:Y:S01]  /*1970*/  FSEL R6, R6, R61, P6 ;  /* 0x0000003d06067208 */ /* 0x000fe20003000000 */
[----:B--2---:R-:W-:Y:S01]  /*1980*/  FFMA R17, R9, R17, R44 ;  /* 0x0000001109117223 */ /* 0x004fe2000000002c */
[----:B------:R-:W-:Y:S01]  /*1990*/  FMUL R9, R76, 0.25 ;  /* 0x3e8000004c097820 */ /* 0x000fe20000400000 */
[----:B------:R-:W-:Y:S01]  /*19a0*/  @!P4 FMUL R8, R8, 16777216 ;  /* 0x4b8000000808c820 */ /* 0x000fe20000400000 */
[----:B------:R-:W-:Y:S01]  /*19b0*/  FSETP.GT.AND P6, PT, |R76|, 8.50705917302346158658e+37, PT ;  /* 0x7e8000004c00780b */ /* 0x000fe20003fc4200 */
[----:B------:R-:W-:Y:S01]  /*19c0*/  @!P4 FMUL R6, R6, 16777216 ;  /* 0x4b8000000606c820 */ /* 0x000fe20000400000 */
[----:B------:R-:W-:Y:S02]  /*19d0*/  FSETP.GEU.AND P4, PT, |R77|, 1.175494350822287508e-38, PT ;  /* 0x008000004d00780b */ /* 0x000fe40003f8e200 */
[----:B------:R-:W-:Y:S01]  /*19e0*/  FSEL R9, R9, R76, P6 ;  /* 0x0000004c09097208 */ /* 0x000fe20003000000 */
[----:B------:R-:W1:Y:S01]  /*19f0*/  MUFU.RCP R8, R8 ;  /* 0x0000000800087308 */ /* 0x000e620000001000 */
[----:B------:R-:W-:Y:S01]  /*1a00*/  FSEL R21, R19, R62, P6 ;  /* 0x0000003e13157208 */ /* 0x000fe20003000000 */
[----:B------:R-:W-:Y:S01]  /*1a10*/  @!P5 FMUL R5, R5, 16777216 ;  /* 0x4b8000000505d820 */ /* 0x000fe20000400000 */
[----:B------:R-:W-:Y:S01]  /*1a20*/  @!P5 FMUL R7, R7, 16777216 ;  /* 0x4b8000000707d820 */ /* 0x000fe20000400000 */
[----:B------:R-:W-:-:S02]  /*1a30*/  FSETP.GEU.AND P6, PT, |R76|, 1.175494350822287508e-38, PT ;  /* 0x008000004c00780b */ /* 0x000fc40003fce200 */
[----:B------:R-:W-:Y:S02]  /*1a40*/  FSETP.GT.AND P5, PT, |R77|, 8.50705917302346158658e+37, PT ;  /* 0x7e8000004d00780b */ /* 0x000fe40003fa4200 */
[----:B------:R-:W2:Y:S02]  /*1a50*/  MUFU.RCP R5, R5 ;  /* 0x0000000500057308 */ /* 0x000ea40000001000 */
[----:B------:R-:W-:-:S05]  /*1a60*/  FSEL R56, R20, R77, P5 ;  /* 0x0000004d14387208 */ /* 0x000fca0002800000 */
[----:B------:R-:W-:Y:S01]  /*1a70*/  @!P4 FMUL R56, R56, 16777216 ;  /* 0x4b8000003838c820 */ /* 0x000fe20000400000 */
[----:B-1----:R-:W-:Y:S01]  /*1a80*/  FFMA R20, R8, R6, R47 ;  /* 0x0000000608147223 */ /* 0x002fe2000000002f */
[----:B------:R-:W-:Y:S01]  /*1a90*/  @!P6 FMUL R9, R9, 16777216 ;  /* 0x4b8000000909e820 */ /* 0x000fe20000400000 */
[----:B------:R-:W-:Y:S01]  /*1aa0*/  FMUL R6, R63, 0.25 ;  /* 0x3e8000003f067820 */ /* 0x000fe20000400000 */
[----:B------:R1:W3:Y:S01]  /*1ab0*/  MUFU.RCP R22, R56 ;  /* 0x0000003800167308 */ /* 0x0002e20000001000 */
[----:B------:R-:W-:-:S03]  /*1ac0*/  @!P6 FMUL R21, R21, 16777216 ;  /* 0x4b8000001515e820 */ /* 0x000fc60000400000 */
[----:B------:R-:W-:Y:S01]  /*1ad0*/  FSEL R6, R6, R63, P5 ;  /* 0x0000003f06067208 */ /* 0x000fe20002800000 */
[----:B--2---:R-:W-:-:S03]  /*1ae0*/  FFMA R19, R5, R7, R46 ;  /* 0x0000000705137223 */ /* 0x004fc6000000002e */
[----:B------:R-:W2:Y:S01]  /*1af0*/  MUFU.RCP R9, R9 ;  /* 0x0000000900097308 */ /* 0x000ea20000001000 */
[----:B------:R-:W-:Y:S01]  /*1b00*/  @!P4 FMUL R6, R6, 16777216 ;  /* 0x4b8000000606c820 */ /* 0x000fe20000400000 */
[----:B-1----:R-:W-:-:S04]  /*1b10*/  FADD R56, R53, -R15 ;  /* 0x8000000f35387221 */ /* 0x002fc80000000000 */
[----:B------:R-:W-:Y:S01]  /*1b20*/  FFMA R56, R4, R56, R33 ;  /* 0x0000003804387223 */ /* 0x000fe20000000021 */
[----:B---3--:R-:W-:-:S04]  /*1b30*/  FFMA R22, R22, R6, R49 ;  /* 0x0000000616167223 */ /* 0x008fc80000000031 */
[----:B------:R-:W-:Y:S01]  /*1b40*/  FADD R5, R10, -R22 ;  /* 0x800000160a057221 */ /* 0x000fe20000000000 */
[----:B--2---:R-:W-:-:S03]  /*1b50*/  FFMA R21, R9, R21, R48 ;  /* 0x0000001509157223 */ /* 0x004fc60000000030 */
[----:B------:R-:W-:Y:S01]  /*1b60*/  FFMA R63, R63, R5, R40 ;  /* 0x000000053f3f7223 */ /* 0x000fe20000000028 */
[----:B------:R-:W-:-:S04]  /*1b70*/  FADD R5, R51, -R21 ;  /* 0x8000001533057221 */ /* 0x000fc80000000000 */
        /* <DEDUP_REMOVED lines=10> */
[----:B------:R-:W-:-:S07]  /*1c20*/  FFMA R23, R23, R5, R34 ;  /* 0x0000000517177223 */ /* 0x000fce0000000022 */
.L_x_0:
[----:B------:R-:W-:Y:S01]  /*1c30*/  F2FP.BF16.F32.PACK_AB R5, R50, R55 ;  /* 0x000000373205723e */ /* 0x000fe200000010ff */
[----:B------:R-:W-:Y:S01]  /*1c40*/  IMAD.IADD R50, R0, 0x1, R41 ;  /* 0x0000000100327824 */ /* 0x000fe200078e0229 */
[----:B------:R-:W-:Y:S01]  /*1c50*/  IADD3 R41, R41, 0x40, RZ ;  /* 0x0000004029297810 */ /* 0x000fe20007ffe0ff */
[----:B------:R-:W-:Y:S01]  /*1c60*/  UIADD3 UR4, UP0, UR4, 0x80, URZ ;  /* 0x0000008004047890 */ /* 0x000fe2000ff1e03f */
[----:B------:R-:W-:Y:S02]  /*1c70*/  F2FP.BF16.F32.PACK_AB R4, R52, R53 ;  /* 0x000000353404723e */ /* 0x000fe400000010ff */
[----:B------:R-:W-:Y:S01]  /*1c80*/  SHF.R.S32.HI R7, RZ, 0x1f, R50 ;  /* 0x0000001fff077819 */ /* 0x000fe20000011432 */
[----:B------:R-:W-:Y:S01]  /*1c90*/  UIADD3.X UR5, URZ, UR5, URZ, UP0, !UPT ;  /* 0x000000053f057290 */ /* 0x000fe200087fe43f */
[----:B------:R-:W-:Y:S02]  /*1ca0*/  LEA R8, P4, R50, UR8, 0x1 ;  /* 0x0000000832087c11 */ /* 0x000fe4000f8808ff */
[----:B------:R-:W-:-:S02]  /*1cb0*/  F2FP.BF16.F32.PACK_AB R6, R54, R57 ;  /* 0x000000393606723e */ /* 0x000fc400000010ff */
[----:B------:R-:W-:Y:S02]  /*1cc0*/  LEA.HI.X R9, R50, UR9, R7, 0x1, P4 ;  /* 0x0000000932097c11 */ /* 0x000fe4000a0f0c07 */
[----:B------:R-:W-:Y:S02]  /*1cd0*/  ISETP.GE.U32.AND P4, PT, R41, 0xc00, PT ;  /* 0x00000c002900780c */ /* 0x000fe40003f86070 */
[----:B------:R-:W-:Y:S02]  /*1ce0*/  F2FP.BF16.F32.PACK_AB R7, R10, R51 ;  /* 0x000000330a07723e */ /* 0x000fe400000010ff */
[----:B------:R-:W-:Y:S02]  /*1cf0*/  FSEL R42, R15, R42, !P1 ;  /* 0x0000002a0f2a7208 */ /* 0x000fe40004800000 */
[----:B------:R-:W-:Y:S01]  /*1d00*/  FSEL R43, R16, R43, !P1 ;  /* 0x0000002b102b7208 */ /* 0x000fe20004800000 */
[----:B------:R1:W-:Y:S01]  /*1d10*/  @!P1 STG.E.128 desc[UR6][R8.64], R4 ;  /* 0x0000000408009986 */ /* 0x0003e2000c101d06 */
[----:B------:R-:W-:-:S02]  /*1d20*/  FSEL R44, R17, R44, !P1 ;  /* 0x0000002c112c7208 */ /* 0x000fc40004800000 */
[----:B------:R-:W-:Y:S02]  /*1d30*/  FSEL R45, R18, R45, !P1 ;  /* 0x0000002d122d7208 */ /* 0x000fe40004800000 */
[----:B------:R-:W-:Y:S02]  /*1d40*/  FSEL R46, R19, R46, !P1 ;  /* 0x0000002e132e7208 */ /* 0x000fe40004800000 */
[----:B------:R-:W-:Y:S02]  /*1d50*/  FSEL R47, R20, R47, !P1 ;  /* 0x0000002f142f7208 */ /* 0x000fe40004800000 */
[----:B------:R-:W-:Y:S02]  /*1d60*/  FSEL R48, R21, R48, !P1 ;  /* 0x0000003015307208 */ /* 0x000fe40004800000 */
[----:B------:R-:W-:Y:S02]  /*1d70*/  FSEL R49, R22, R49, !P1 ;  /* 0x0000003116317208 */ /* 0x000fe40004800000 */
        /* <DEDUP_REMOVED lines=15> */
[----:B------:R-:W-:Y:S01]  /*1e70*/  FSEL R32, R77, R32, !P1 ;  /* 0x000000204d207208 */ /* 0x000fe20004800000 */
[----:B-1----:R-:W-:Y:S06]  /*1e80*/  @!P4 BRA `(.L_x_1) ;  /* 0xffffffe4003cc947 */ /* 0x002fec000383ffff */
[----:B------:R-:W-:Y:S01]  /*1e90*/  FADD R2, R25, R26 ;  /* 0x0000001a19027221 */ /* 0x000fe20000000000 */
[----:B------:R-:W-:Y:S01]  /*1ea0*/  FMUL R5, R26, 0.25 ;  /* 0x3e8000001a057820 */ /* 0x000fe20000400000 */
[----:B------:R-:W-:Y:S01]  /*1eb0*/  FMUL R8, R27, 0.25 ;  /* 0x3e8000001b087820 */ /* 0x000fe20000400000 */
[----:B------:R-:W-:Y:S01]  /*1ec0*/  FMUL R7, R28, 0.25 ;  /* 0x3e8000001c077820 */ /* 0x000fe20000400000 */
[C---:B------:R-:W-:Y:S01]  /*1ed0*/  FMUL R3, R2.reuse, 0.25 ;  /* 0x3e80000002037820 */ /* 0x040fe20000400000 */
[----:B------:R-:W-:Y:S01]  /*1ee0*/  FSETP.GT.AND P0, PT, |R2|, 8.50705917302346158658e+37, PT ;  /* 0x7e8000000200780b */ /* 0x000fe20003f04200 */
[----:B------:R-:W-:Y:S01]  /*1ef0*/  FADD R43, -R42, R43 ;  /* 0x0000002b2a2b7221 */ /* 0x000fe20000000100 */
[C---:B------:R-:W-:Y:S01]  /*1f00*/  FSETP.GEU.AND P4, PT, |R2|.reuse, 1.175494350822287508e-38, PT ;  /* 0x008000000200780b */ /* 0x040fe20003f8e200 */
[----:B------:R-:W-:Y:S01]  /*1f10*/  FMUL R12, R29, 0.25 ;  /* 0x3e8000001d0c7820 */ /* 0x000fe20000400000 */
[----:B------:R-:W-:Y:S01]  /*1f20*/  FSEL R26, R5, R26, P0 ;  /* 0x0000001a051a7208 */ /* 0x000fe20000000000 */
[----:B------:R-:W-:Y:S01]  /*1f30*/  FADD R5, R27, R2 ;  /* 0x000000021b057221 */ /* 0x000fe20000000000 */
[----:B------:R-:W-:Y:S01]  /*1f40*/  FSEL R3, R3, R2, P0 ;  /* 0x0000000203037208 */ /* 0x000fe20000000000 */
[----:B------:R-:W-:Y:S01]  /*1f50*/  FMUL R4, R43, R43 ;  /* 0x0000002b2b047220 */ /* 0x000fe20000400000 */
[----:B------:R-:W-:Y:S01]  /*1f60*/  FSETP.NEU.AND P5, PT, R2, RZ, PT ;  /* 0x000000ff0200720b */ /* 0x000fe20003fad000 */
[C---:B------:R-:W-:Y:S01]  /*1f70*/  FMUL R6, R5.reuse, 0.25 ;  /* 0x3e80000005067820 */ /* 0x040fe20000400000 */
[C---:B------:R-:W-:Y:S01]  /*1f80*/  FSETP.GEU.AND P0, PT, |R5|.reuse, 1.175494350822287508e-38, PT ;  /* 0x008000000500780b */ /* 0x040fe20003f0e200 */
[----:B------:R-:W-:Y:S01]  /*1f90*/  FADD R10, R28, R5 ;  /* 0x000000051c0a7221 */ /* 0x000fe20000000000 */
[----:B------:R-:W-:Y:S01]  /*1fa0*/  FSETP.GT.AND P2, PT, |R5|, 8.50705917302346158658e+37, PT ;  /* 0x7e8000000500780b */ /* 0x000fe20003f44200 */
[----:B------:R-:W-:Y:S01]  /*1fb0*/  FADD R34, R33, R34 ;  /* 0x0000002221227221 */ /* 0x000fe20000000000 */
[----:B------:R-:W-:Y:S01]  /*1fc0*/  FMUL R4, R25, R4 ;  /* 0x0000000419047220 */ /* 0x000fe20000400000 */
[----:B------:R-:W-:Y:S01]  /*1fd0*/  @!P4 FMUL R3, R3, 16777216 ;  /* 0x4b8000000303c820 */ /* 0x000fe20000400000 */
[----:B------:R-:W-:Y:S01]  /*1fe0*/  FSEL R6, R6, R5, P2 ;  /* 0x0000000506067208 */ /* 0x000fe20001000000 */
[----:B------:R-:W-:Y:S01]  /*1ff0*/  @!P4 FMUL R26, R26, 16777216 ;  /* 0x4b8000001a1ac820 */ /* 0x000fe20000400000 */
[----:B------:R-:W-:Y:S01]  /*2000*/  FSETP.GT.AND P3, PT, |R10|, 8.50705917302346158658e+37, PT ;  /* 0x7e8000000a00780b */ /* 0x000fe20003f64200 */
[----:B------:R-:W-:Y:S01]  /*2010*/  FADD R9, R29, R10 ;  /* 0x0000000a1d097221 */ /* 0x000fe20000000000 */
[----:B------:R-:W-:Y:S01]  /*2020*/  FSEL R27, R8, R27, P2 ;  /* 0x0000001b081b7208 */ /* 0x000fe20001000000 */
[----:B------:R-:W1:Y:S01]  /*2030*/  MUFU.RCP R3, R3 ;  /* 0x0000000300037308 */ /* 0x000e620000001000 */
[----:B------:R-:W-:Y:S01]  /*2040*/  FSETP.GEU.AND P2, PT, |R10|, 1.175494350822287508e-38, PT ;  /* 0x008000000a00780b */ /* 0x000fe20003f4e200 */
[----:B------:R-:W-:Y:S01]  /*2050*/  @!P0 FMUL R6, R6, 16777216 ;  /* 0x4b80000006068820 */ /* 0x000fe20000400000 */
[----:B------:R-:W-:Y:S01]  /*2060*/  FSEL R28, R7, R28, P3 ;  /* 0x0000001c071c7208 */ /* 0x000fe20001800000 */
[----:B------:R-:W-:Y:S01]  /*2070*/  FMUL R7, R10, 0.25 ;  /* 0x3e8000000a077820 */ /* 0x000fe20000400000 */
[----:B------:R-:W-:Y:S01]  /*2080*/  @!P0 FMUL R27, R27, 16777216 ;  /* 0x4b8000001b1b8820 */ /* 0x000fe20000400000 */
[----:B------:R-:W-:Y:S01]  /*2090*/  FMUL R8, R9, 0.25 ;  /* 0x3e80000009087820 */ /* 0x000fe20000400000 */
[C---:B------:R-:W-:Y:S01]  /*20a0*/  FADD R14, R30.reuse, R9 ;  /* 0x000000091e0e7221 */ /* 0x040fe20000000000 */
[----:B------:R-:W2:Y:S01]  /*20b0*/  MUFU.RCP R6, R6 ;  /* 0x0000000600067308 */ /* 0x000ea20000001000 */
[----:B------:R-:W-:Y:S01]  /*20c0*/  FSEL R7, R7, R10, P3 ;  /* 0x0000000a07077208 */ /* 0x000fe20001800000 */
[----:B------:R-:W-:Y:S01]  /*20d0*/  FMUL R13, R30, 0.25 ;  /* 0x3e8000001e0d7820 */ /* 0x000fe20000400000 */
[C---:B------:R-:W-:Y:S01]  /*20e0*/  FSETP.GEU.AND P3, PT, |R9|.reuse, 1.175494350822287508e-38, PT ;  /* 0x008000000900780b */ /* 0x040fe20003f6e200 */
[----:B------:R-:W-:Y:S01]  /*20f0*/  FMUL R11, R14, 0.25 ;  /* 0x3e8000000e0b7820 */ /* 0x000fe20000400000 */
[----:B------:R-:W-:Y:S01]  /*2100*/  FSETP.GT.AND P4, PT, |R9|, 8.50705917302346158658e+37, PT ;  /* 0x7e8000000900780b */ /* 0x000fe20003f84200 */
[----:B------:R-:W-:Y:S01]  /*2110*/  @!P2 FMUL R7, R7, 16777216 ;  /* 0x4b8000000707a820 */ /* 0x000fe20000400000 */
[----:B-1----:R-:W-:Y:S01]  /*2120*/  FMUL R3, R3, R26 ;  /* 0x0000001a03037220 */ /* 0x002fe20000400000 */
[----:B------:R-:W-:Y:S01]  /*2130*/  @!P2 FMUL R28, R28, 16777216 ;  /* 0x4b8000001c1ca820 */ /* 0x000fe20000400000 */
[----:B------:R-:W-:Y:S01]  /*2140*/  FSETP.NEU.AND P2, PT, R5, RZ, PT ;  /* 0x000000ff0500720b */ /* 0x000fe20003f4d000 */
[----:B------:R-:W-:Y:S01]  /*2150*/  FMUL R15, R32, 0.25 ;  /* 0x3e800000200f7820 */ /* 0x000fe20000400000 */
[----:B------:R-:W-:Y:S01]  /*2160*/  FSEL R29, R12, R29, P4 ;  /* 0x0000001d0c1d7208 */ /* 0x000fe20002000000 */
[----:B------:R-:W1:Y:S01]  /*2170*/  MUFU.RCP R7, R7 ;  /* 0x0000000700077308 */ /* 0x000e620000001000 */
[----:B------:R-:W-:Y:S01]  /*2180*/  FSEL R3, R3, RZ, P5 ;  /* 0x000000ff03037208 */ /* 0x000fe20002800000 */
[----:B------:R-:W-:Y:S01]  /*2190*/  FMUL R12, R31, 0.25 ;  /* 0x3e8000001f0c7820 */ /* 0x000fe20000400000 */
[----:B--2---:R-:W-:Y:S01]  /*21a0*/  FMUL R6, R6, R27 ;  /* 0x0000001b06067220 */ /* 0x004fe20000400000 */
[----:B------:R-:W-:Y:S01]  /*21b0*/  FSEL R8, R8, R9, P4 ;  /* 0x0000000908087208 */ /* 0x000fe20002000000 */
[----:B------:R-:W-:Y:S01]  /*21c0*/  @!P3 FMUL R29, R29, 16777216 ;  /* 0x4b8000001d1db820 */ /* 0x000fe20000400000 */
[----:B------:R-:W-:Y:S01]  /*21d0*/  FFMA R43, R43, R3, R42 ;  /* 0x000000032b2b7223 */ /* 0x000fe2000000002a */
[----:B------:R-:W-:Y:S01]  /*21e0*/  FSETP.GT.AND P0, PT, |R14|, 8.50705917302346158658e+37, PT ;  /* 0x7e8000000e00780b */ /* 0x000fe20003f04200 */
[----:B------:R-:W-:Y:S01]  /*21f0*/  FFMA R4, R3, R4, R34 ;  /* 0x0000000403047223 */ /* 0x000fe20000000022 */
[----:B------:R-:W-:Y:S01]  /*2200*/  FSEL R6, R6, RZ, P2 ;  /* 0x000000ff06067208 */ /* 0x000fe20001000000 */
[--C-:B------:R-:W-:Y:S01]  /*2210*/  FADD R44, R44, -R43.reuse ;  /* 0x8000002b2c2c7221 */ /* 0x100fe20000000000 */
[----:B------:R-:W-:Y:S01]  /*2220*/  FSETP.GEU.AND P4, PT, |R14|, 1.175494350822287508e-38, PT ;  /* 0x008000000e00780b */ /* 0x000fe20003f8e200 */
[----:B------:R-:W-:Y:S01]  /*2230*/  @!P3 FMUL R8, R8, 16777216 ;  /* 0x4b8000000808b820 */ /* 0x000fe20000400000 */
[----:B------:R-:W-:Y:S01]  /*2240*/  FSEL R30, R13, R30, P0 ;  /* 0x0000001e0d1e7208 */ /* 0x000fe20000000000 */
[C---:B------:R-:W-:Y:S01]  /*2250*/  FMUL R3, R44.reuse, R44 ;  /* 0x0000002c2c037220 */ /* 0x040fe20000400000 */
[----:B------:R-:W-:Y:S01]  /*2260*/  FADD R13, R31, R14 ;  /* 0x0000000e1f0d7221 */ /* 0x000fe20000000000 */
[----:B------:R-:W-:Y:S01]  /*2270*/  FFMA R44, R44, R6, R43 ;  /* 0x000000062c2c7223 */ /* 0x000fe2000000002b */
[----:B------:R-:W-:Y:S01]  /*2280*/  FADD R35, R35, R4 ;  /* 0x0000000423237221 */ /* 0x000fe20000000000 */
[----:B------:R-:W-:Y:S01]  /*2290*/  FMUL R3, R2, R3 ;  /* 0x0000000302037220 */ /* 0x000fe20000400000 */
[----:B------:R-:W-:Y:S01]  /*22a0*/  FSEL R11, R11, R14, P0 ;  /* 0x0000000e0b0b7208 */ /* 0x000fe20000000000 */
[--C-:B------:R-:W-:Y:S01]  /*22b0*/  FADD R45, R45, -R44.reuse ;  /* 0x8000002c2d2d7221 */ /* 0x100fe20000000000 */
[C---:B------:R-:W-:Y:S01]  /*22c0*/  FSETP.GEU.AND P3, PT, |R13|.reuse, 1.175494350822287508e-38, PT ;  /* 0x008000000d00780b */ /* 0x040fe20003f6e200 */
[----:B------:R-:W2:Y:S01]  /*22d0*/  MUFU.RCP R8, R8 ;  /* 0x0000000800087308 */ /* 0x000ea20000001000 */
[----:B------:R-:W-:Y:S01]  /*22e0*/  FFMA R3, R6, R3, R35 ;  /* 0x0000000306037223 */ /* 0x000fe20000000023 */
[----:B------:R-:W-:Y:S01]  /*22f0*/  FMUL R4, R13, 0.25 ;  /* 0x3e8000000d047820 */ /* 0x000fe20000400000 */
[----:B------:R-:W-:Y:S01]  /*2300*/  FMUL R2, R45, R45 ;  /* 0x0000002d2d027220 */ /* 0x000fe20000400000 */
[----:B------:R-:W-:Y:S01]  /*2310*/  FADD R6, R32, R13 ;  /* 0x0000000d20067221 */ /* 0x000fe20000000000 */
[----:B------:R-:W-:Y:S01]  /*2320*/  @!P4 FMUL R11, R11, 16777216 ;  /* 0x4b8000000b0bc820 */ /* 0x000fe20000400000 */
[----:B------:R-:W-:Y:S01]  /*2330*/  FSETP.GT.AND P0, PT, |R13|, 8.50705917302346158658e+37, PT ;  /* 0x7e8000000d00780b */ /* 0x000fe20003f04200 */
[----:B-1----:R-:W-:Y:S01]  /*2340*/  FMUL R7, R7, R28 ;  /* 0x0000001c07077220 */ /* 0x002fe20000400000 */
[----:B------:R-:W-:Y:S01]  /*2350*/  FSETP.NEU.AND P2, PT, R10, RZ, PT ;  /* 0x000000ff0a00720b */ /* 0x000fe20003f4d000 */
[----:B------:R-:W-:Y:S01]  /*2360*/  @!P4 FMUL R30, R30, 16777216 ;  /* 0x4b8000001e1ec820 */ /* 0x000fe20000400000 */
[----:B------:R-:W-:Y:S01]  /*2370*/  FMUL R2, R5, R2 ;  /* 0x0000000205027220 */ /* 0x000fe20000400000 */
[----:B------:R-:W-:Y:S01]  /*2380*/  FSEL R5, R4, R13, P0 ;  /* 0x0000000d04057208 */ /* 0x000fe20000000000 */
[----:B------:R-:W1:Y:S01]  /*2390*/  MUFU.RCP R11, R11 ;  /* 0x0000000b000b7308 */ /* 0x000e620000001000 */
[----:B------:R-:W-:Y:S01]  /*23a0*/  FSETP.GEU.AND P4, PT, |R6|, 1.175494350822287508e-38, PT ;  /* 0x008000000600780b */ /* 0x000fe20003f8e200 */
[----:B------:R-:W-:Y:S01]  /*23b0*/  FADD R36, R36, R3 ;  /* 0x0000000324247221 */ /* 0x000fe20000000000 */
[----:B------:R-:W-:Y:S01]  /*23c0*/  FSEL R7, R7, RZ, P2 ;  /* 0x000000ff07077208 */ /* 0x000fe20001000000 */
[----:B------:R-:W-:Y:S01]  /*23d0*/  FMUL R3, R6, 0.25 ;  /* 0x3e80000006037820 */ /* 0x000fe20000400000 */
[----:B------:R-:W-:Y:S01]  /*23e0*/  FSEL R12, R12, R31, P0 ;  /* 0x0000001f0c0c7208 */ /* 0x000fe20000000000 */
[----:B------:R-:W-:Y:S01]  /*23f0*/  @!P3 FMUL R5, R5, 16777216 ;  /* 0x4b8000000505b820 */ /* 0x000fe20000400000 */
[----:B------:R-:W-:Y:S01]  /*2400*/  FSETP.GT.AND P0, PT, |R6|, 8.50705917302346158658e+37, PT ;  /* 0x7e8000000600780b */ /* 0x000fe20003f04200 */
[----:B------:R-:W3:Y:S01]  /*2410*/  SHFL.BFLY PT, R17, R6, 0x4, 0x1f ;  /* 0x0c801f0006117f89 */ /* 0x000ee200000e0000 */
[----:B------:R-:W-:Y:S01]  /*2420*/  FFMA R45, R45, R7, R44 ;  /* 0x000000072d2d7223 */ /* 0x000fe2000000002c */
[----:B------:R-:W-:Y:S01]  /*2430*/  FFMA R2, R7, R2, R36 ;  /* 0x0000000207027223 */ /* 0x000fe20000000024 */
[----:B------:R-:W-:Y:S01]  /*2440*/  FSEL R7, R3, R6, P0 ;  /* 0x0000000603077208 */ /* 0x000fe20000000000 */
[----:B--2---:R-:W-:Y:S01]  /*2450*/  FMUL R8, R8, R29 ;  /* 0x0000001d08087220 */ /* 0x004fe20000400000 */
[----:B------:R-:W-:Y:S01]  /*2460*/  FSETP.NEU.AND P2, PT, R9, RZ, PT ;  /* 0x000000ff0900720b */ /* 0x000fe20003f4d000 */
[----:B------:R-:W2:Y:S01]  /*2470*/  MUFU.RCP R5, R5 ;  /* 0x0000000500057308 */ /* 0x000ea20000001000 */
[--C-:B------:R-:W-:Y:S01]  /*2480*/  FADD R46, R46, -R45.reuse ;  /* 0x8000002d2e2e7221 */ /* 0x100fe20000000000 */
[----:B------:R-:W-:Y:S01]  /*2490*/  @!P4 FMUL R7, R7, 16777216 ;  /* 0x4b8000000707c820 */ /* 0x000fe20000400000 */
[----:B------:R-:W-:Y:S01]  /*24a0*/  FSEL R8, R8, RZ, P2 ;  /* 0x000000ff08087208 */ /* 0x000fe20001000000 */
[----:B-1----:R-:W-:Y:S01]  /*24b0*/  FMUL R11, R11, R30 ;  /* 0x0000001e0b0b7220 */ /* 0x002fe20000400000 */
[----:B------:R-:W-:Y:S01]  /*24c0*/  FSETP.NEU.AND P2, PT, R14, RZ, PT ;  /* 0x000000ff0e00720b */ /* 0x000fe20003f4d000 */
[----:B------:R-:W-:Y:S01]  /*24d0*/  FMUL R3, R46, R46 ;  /* 0x0000002e2e037220 */ /* 0x000fe20000400000 */
[----:B------:R-:W-:Y:S01]  /*24e0*/  @!P3 FMUL R12, R12, 16777216 ;  /* 0x4b8000000c0cb820 */ /* 0x000fe20000400000 */
[----:B------:R-:W-:Y:S01]  /*24f0*/  FFMA R4, R46, R8, R45 ;  /* 0x000000082e047223 */ /* 0x000fe2000000002d */
[----:B------:R-:W1:Y:S01]  /*2500*/  MUFU.RCP R7, R7 ;  /* 0x0000000700077308 */ /* 0x000e620000001000 */
[----:B------:R-:W-:Y:S01]  /*2510*/  FSEL R11, R11, RZ, P2 ;  /* 0x000000ff0b0b7208 */ /* 0x000fe20001000000 */
[----:B------:R-:W-:Y:S01]  /*2520*/  FADD R37, R37, R2 ;  /* 0x0000000225257221 */ /* 0x000fe20000000000 */
[----:B------:R-:W-:Y:S01]  /*2530*/  FMUL R3, R10, R3 ;  /* 0x000000030a037220 */ /* 0x000fe20000400000 */
[--C-:B------:R-:W-:Y:S01]  /*2540*/  FADD R47, R47, -R4.reuse ;  /* 0x800000042f2f7221 */ /* 0x100fe20000000000 */
[----:B------:R-:W-:Y:S01]  /*2550*/  FSEL R32, R15, R32, P0 ;  /* 0x000000200f207208 */ /* 0x000fe20000000000 */
[----:B--2---:R-:W-:Y:S01]  /*2560*/  FMUL R12, R5, R12 ;  /* 0x0000000c050c7220 */ /* 0x004fe20000400000 */
[----:B------:R-:W-:Y:S01]  /*2570*/  FFMA R3, R8, R3, R37 ;  /* 0x0000000308037223 */ /* 0x000fe20000000025 */
[C---:B------:R-:W-:Y:S01]  /*2580*/  FFMA R5, R47.reuse, R11, R4 ;  /* 0x0000000b2f057223 */ /* 0x040fe20000000004 */
[----:B------:R-:W-:Y:S01]  /*2590*/  FMUL R2, R47, R47 ;  /* 0x0000002f2f027220 */ /* 0x000fe20000400000 */
[----:B------:R-:W-:Y:S01]  /*25a0*/  FSETP.NEU.AND P0, PT, R13, RZ, PT ;  /* 0x000000ff0d00720b */ /* 0x000fe20003f0d000 */
[----:B---3--:R-:W-:Y:S01]  /*25b0*/  FADD R4, R6, R17 ;  /* 0x0000001106047221 */ /* 0x008fe20000000000 */
[----:B------:R-:W-:Y:S01]  /*25c0*/  @!P4 FMUL R32, R32, 16777216 ;  /* 0x4b8000002020c820 */ /* 0x000fe20000400000 */
[----:B------:R-:W-:Y:S01]  /*25d0*/  FADD R38, R38, R3 ;  /* 0x0000000326267221 */ /* 0x000fe20000000000 */
[----:B------:R-:W-:Y:S01]  /*25e0*/  FMUL R2, R9, R2 ;  /* 0x0000000209027220 */ /* 0x000fe20000400000 */
[--C-:B------:R-:W-:Y:S01]  /*25f0*/  FADD R48, R48, -R5.reuse ;  /* 0x8000000530307221 */ /* 0x100fe20000000000 */
[----:B------:R-:W-:Y:S01]  /*2600*/  FSEL R12, R12, RZ, P0 ;  /* 0x000000ff0c0c7208 */ /* 0x000fe20000000000 */
[----:B-1----:R-:W-:Y:S01]  /*2610*/  FMUL R7, R7, R32 ;  /* 0x0000002007077220 */ /* 0x002fe20000400000 */
[----:B------:R-:W-:Y:S01]  /*2620*/  FSETP.GEU.AND P3, PT, |R4|, 1.175494350822287508e-38, PT ;  /* 0x008000000400780b */ /* 0x000fe20003f6e200 */
[----:B------:R-:W-:Y:S01]  /*2630*/  FFMA R2, R11, R2, R38 ;  /* 0x000000020b027223 */ /* 0x000fe20000000026 */
[----:B------:R-:W-:Y:S01]  /*2640*/  FMUL R3, R48, R48 ;  /* 0x0000003030037220 */ /* 0x000fe20000400000 */
[----:B------:R-:W-:Y:S01]  /*2650*/  FSETP.NEU.AND P2, PT, R6, RZ, PT ;  /* 0x000000ff0600720b */ /* 0x000fe20003f4d000 */
[----:B------:R-:W-:Y:S01]  /*2660*/  FFMA R48, R48, R12, R5 ;  /* 0x0000000c30307223 */ /* 0x000fe20000000005 */
[C---:B------:R-:W-:Y:S01]  /*2670*/  FMUL R5, R4.reuse, 0.25 ;  /* 0x3e80000004057820 */ /* 0x040fe20000400000 */
[----:B------:R-:W-:Y:S01]  /*2680*/  FSETP.GT.AND P0, PT, |R4|, 8.50705917302346158658e+37, PT ;  /* 0x7e8000000400780b */ /* 0x000fe20003f04200 */
[----:B------:R-:W-:Y:S01]  /*2690*/  FADD R39, R39, R2 ;  /* 0x0000000227277221 */ /* 0x000fe20000000000 */
[----:B------:R-:W-:Y:S01]  /*26a0*/  FMUL R3, R14, R3 ;  /* 0x000000030e037220 */ /* 0x000fe20000400000 */
[----:B------:R-:W-:Y:S01]  /*26b0*/  FSEL R7, R7, RZ, P2 ;  /* 0x000000ff07077208 */ /* 0x000fe20001000000 */
[--C-:B------:R-:W-:Y:S01]  /*26c0*/  FADD R49, R49, -R48.reuse ;  /* 0x8000003031317221 */ /* 0x100fe20000000000 */
[----:B------:R-:W1:Y:S01]  /*26d0*/  SHFL.BFLY PT, R9, R4, 0x2, 0x1f ;  /* 0x0c401f0004097f89 */ /* 0x000e6200000e0000 */
[----:B------:R-:W-:Y:S01]  /*26e0*/  FSEL R8, R5, R4, P0 ;  /* 0x0000000405087208 */ /* 0x000fe20000000000 */
[----:B------:R-:W-:Y:S01]  /*26f0*/  FFMA R3, R12, R3, R39 ;  /* 0x000000030c037223 */ /* 0x000fe20000000027 */
[C---:B------:R-:W-:Y:S01]  /*2700*/  FFMA R48, R49.reuse, R7, R48 ;  /* 0x0000000731307223 */ /* 0x040fe20000000030 */
[----:B------:R-:W-:Y:S01]  /*2710*/  FMUL R2, R49, R49 ;  /* 0x0000003131027220 */ /* 0x000fe20000400000 */
[----:B------:R-:W-:Y:S01]  /*2720*/  FSETP.NEU.AND P2, PT, R4, RZ, PT ;  /* 0x000000ff0400720b */ /* 0x000fe20003f4d000 */
[----:B------:R-:W-:Y:S01]  /*2730*/  @!P3 FMUL R8, R8, 16777216 ;  /* 0x4b8000000808b820 */ /* 0x000fe20000400000 */
[----:B------:R-:W-:Y:S01]  /*2740*/  FADD R40, R40, R3 ;  /* 0x0000000328287221 */ /* 0x000fe20000000000 */
[----:B------:R-:W-:Y:S01]  /*2750*/  FMUL R2, R13, R2 ;  /* 0x000000020d027220 */ /* 0x000fe20000400000 */
[----:B------:R-:W2:Y:S01]  /*2760*/  SHFL.BFLY PT, R3, R48, 0x4, 0x1f ;  /* 0x0c801f0030037f89 */ /* 0x000ea200000e0000 */
[----:B------:R-:W-:Y:S01]  /*2770*/  @P0 FMUL R17, R17, 0.25 ;  /* 0x3e80000011110820 */ /* 0x000fe20000400000 */
[----:B------:R-:W-:Y:S01]  /*2780*/  ULDC.64 UR4, c[0x0][0x268] ;  /* 0x00009a0000047ab9 */ /* 0x000fe20000000a00 */
[----:B------:R-:W-:Y:S01]  /*2790*/  FFMA R2, R7, R2, R40 ;  /* 0x0000000207027223 */ /* 0x000fe20000000028 */
[----:B------:R-:W3:Y:S01]  /*27a0*/  MUFU.RCP R8, R8 ;  /* 0x0000000800087308 */ /* 0x000ee20000001000 */
[----:B------:R-:W-:Y:S01]  /*27b0*/  @!P3 FMUL R17, R17, 16777216 ;  /* 0x4b8000001111b820 */ /* 0x000fe20000400000 */
[----:B------:R-:W-:Y:S01]  /*27c0*/  ULDC.64 UR8, c[0x0][0x260] ;  /* 0x0000980000087ab9 */ /* 0x000fe20000000a00 */
[----:B------:R-:W-:Y:S01]  /*27d0*/  MOV R21, 0xffffffc0 ;  /* 0xffffffc000157802 */ /* 0x000fe20000000f00 */
[----:B------:R-:W4:Y:S01]  /*27e0*/  SHFL.BFLY PT, R5, R2, 0x4, 0x1f ;  /* 0x0c801f0002057f89 */ /* 0x000f2200000e0000 */
[----:B-1----:R-:W-:Y:S01]  /*27f0*/  FADD R10, R4, R9 ;  /* 0x00000009040a7221 */ /* 0x002fe20000000000 */
[----:B---3--:R-:W-:-:S04]  /*2800*/  FMUL R17, R8, R17 ;  /* 0x0000001108117220 */ /* 0x008fc80000400000 */
[C---:B------:R-:W-:Y:S01]  /*2810*/  FSETP.GEU.AND P3, PT, |R10|.reuse, 1.175494350822287508e-38, PT ;  /* 0x008000000a00780b */ /* 0x040fe20003f6e200 */
[C---:B------:R-:W-:Y:S01]  /*2820*/  FMUL R11, R10.reuse, 0.25 ;  /* 0x3e8000000a0b7820 */ /* 0x040fe20000400000 */
[----:B------:R-:W-:Y:S01]  /*2830*/  FSETP.GT.AND P0, PT, |R10|, 8.50705917302346158658e+37, PT ;  /* 0x7e8000000a00780b */ /* 0x000fe20003f04200 */
[----:B------:R-:W1:Y:S01]  /*2840*/  SHFL.BFLY PT, R13, R10, 0x1, 0x1f ;  /* 0x0c201f000a0d7f89 */ /* 0x000e6200000e0000 */
[----:B--2---:R-:W-:Y:S01]  /*2850*/  FADD R3, -R48, R3 ;  /* 0x0000000330037221 */ /* 0x004fe20000000100 */
[----:B------:R-:W-:Y:S02]  /*2860*/  FSEL R17, R17, RZ, P2 ;  /* 0x000000ff11117208 */ /* 0x000fe40001000000 */
[----:B------:R-:W-:Y:S01]  /*2870*/  FSEL R11, R11, R10, P0 ;  /* 0x0000000a0b0b7208 */ /* 0x000fe20000000000 */
[C---:B------:R-:W-:Y:S02]  /*2880*/  FMUL R7, R3.reuse, R3 ;  /* 0x0000000303077220 */ /* 0x040fe40000400000 */
[----:B------:R-:W-:Y:S01]  /*2890*/  FFMA R3, R3, R17, R48 ;  /* 0x0000001103037223 */ /* 0x000fe20000000030 */
[----:B----4-:R-:W-:Y:S01]  /*28a0*/  FADD R2, R2, R5 ;  /* 0x0000000502027221 */ /* 0x010fe20000000000 */
[----:B------:R-:W-:Y:S01]  /*28b0*/  FMUL R7, R6, R7 ;  /* 0x0000000706077220 */ /* 0x000fe20000400000 */
[----:B------:R-:W-:-:S02]  /*28c0*/  @!P3 FMUL R11, R11, 16777216 ;  /* 0x4b8000000b0bb820 */ /* 0x000fc40000400000 */
[----:B------:R-:W2:Y:S01]  /*28d0*/  SHFL.BFLY PT, R6, R3, 0x2, 0x1f ;  /* 0x0c401f0003067f89 */ /* 0x000ea200000e0000 */
[----:B------:R-:W-:Y:S01]  /*28e0*/  @P0 FMUL R9, R9, 0.25 ;  /* 0x3e80000009090820 */ /* 0x000fe20000400000 */
[----:B------:R-:W-:Y:S01]  /*28f0*/  FFMA R2, R17, R7, R2 ;  /* 0x0000000711027223 */ /* 0x000fe20000000002 */
[----:B------:R-:W3:Y:S01]  /*2900*/  MUFU.RCP R8, R11 ;  /* 0x0000000b00087308 */ /* 0x000ee20000001000 */
[----:B------:R-:W-:Y:S01]  /*2910*/  FSETP.NEU.AND P0, PT, R10, RZ, PT ;  /* 0x000000ff0a00720b */ /* 0x000fe20003f0d000 */
[----:B------:R-:W-:Y:S02]  /*2920*/  @!P3 FMUL R9, R9, 16777216 ;  /* 0x4b8000000909b820 */ /* 0x000fe40000400000 */
[----:B------:R-:W4:Y:S02]  /*2930*/  SHFL.BFLY PT, R5, R2, 0x2, 0x1f ;  /* 0x0c401f0002057f89 */ /* 0x000f2400000e0000 */
[----:B---3--:R-:W-:Y:S01]  /*2940*/  FMUL R8, R8, R9 ;  /* 0x0000000908087220 */ /* 0x008fe20000400000 */
[----:B-1----:R-:W-:-:S04]  /*2950*/  FADD R9, R10, R13 ;  /* 0x0000000d0a097221 */ /* 0x002fc80000000000 */
[----:B------:R-:W-:Y:S01]  /*2960*/  FSEL R8, R8, RZ, P0 ;  /* 0x000000ff08087208 */ /* 0x000fe20000000000 */
[----:B--2---:R-:W-:Y:S01]  /*2970*/  FADD R6, -R3, R6 ;  /* 0x0000000603067221 */ /* 0x004fe20000000100 */
[C---:B------:R-:W-:Y:S02]  /*2980*/  FSETP.GT.AND P0, PT, |R9|.reuse, 8.50705917302346158658e+37, PT ;  /* 0x7e8000000900780b */ /* 0x040fe40003f04200 */
[C---:B------:R-:W-:Y:S01]  /*2990*/  FSETP.GEU.AND P3, PT, |R9|.reuse, 1.175494350822287508e-38, PT ;  /* 0x008000000900780b */ /* 0x040fe20003f6e200 */
[C---:B------:R-:W-:Y:S01]  /*29a0*/  FMUL R7, R6.reuse, R6 ;  /* 0x0000000606077220 */ /* 0x040fe20000400000 */
[----:B------:R-:W-:Y:S01]  /*29b0*/  FFMA R6, R6, R8, R3 ;  /* 0x0000000806067223 */ /* 0x000fe20000000003 */
[----:B------:R-:W-:Y:S01]  /*29c0*/  FSETP.NEU.AND P2, PT, R9, RZ, PT ;  /* 0x000000ff0900720b */ /* 0x000fe20003f4d000 */
[----:B----4-:R-:W-:Y:S01]  /*29d0*/  FADD R5, R2, R5 ;  /* 0x0000000502057221 */ /* 0x010fe20000000000 */
[----:B------:R-:W-:Y:S02]  /*29e0*/  FMUL R7, R4, R7 ;  /* 0x0000000704077220 */ /* 0x000fe40000400000 */
[----:B------:R-:W1:Y:S02]  /*29f0*/  SHFL.BFLY PT, R3, R6, 0x1, 0x1f ;  /* 0x0c201f0006037f89 */ /* 0x000e6400000e0000 */
[----:B------:R-:W-:-:S02]  /*2a00*/  FFMA R5, R8, R7, R5 ;  /* 0x0000000708057223 */ /* 0x000fc40000000005 */
[----:B------:R-:W2:Y:S01]  /*2a10*/  S2R R8, SR_TID.X ;  /* 0x0000000000087919 */ /* 0x000ea20000002100 */
[----:B------:R-:W-:Y:S01]  /*2a20*/  @P0 FMUL R9, R9, 0.25 ;  /* 0x3e80000009090820 */ /* 0x000fe20000400000 */
[----:B------:R-:W-:Y:S01]  /*2a30*/  @P0 FMUL R13, R13, 0.25 ;  /* 0x3e8000000d0d0820 */ /* 0x000fe20000400000 */
[----:B------:R-:W3:Y:S02]  /*2a40*/  SHFL.BFLY PT, R2, R5, 0x1, 0x1f ;  /* 0x0c201f0005027f89 */ /* 0x000ee400000e0000 */
[----:B------:R-:W-:Y:S01]  /*2a50*/  @!P3 FMUL R9, R9, 16777216 ;  /* 0x4b8000000909b820 */ /* 0x000fe20000400000 */
[----:B------:R-:W-:-:S03]  /*2a60*/  @!P3 FMUL R13, R13, 16777216 ;  /* 0x4b8000000d0db820 */ /* 0x000fc60000400000 */
[----:B------:R-:W4:Y:S01]  /*2a70*/  MUFU.RCP R4, R9 ;  /* 0x0000000900047308 */ /* 0x000f220000001000 */
[----:B-1----:R-:W-:Y:S01]  /*2a80*/  FADD R19, -R6, R3 ;  /* 0x0000000306137221 */ /* 0x002fe20000000100 */
[----:B----4-:R-:W-:-:S03]  /*2a90*/  FMUL R4, R4, R13 ;  /* 0x0000000d04047220 */ /* 0x010fc60000400000 */
[----:B------:R-:W-:Y:S01]  /*2aa0*/  FMUL R7, R19, R19 ;  /* 0x0000001313077220 */ /* 0x000fe20000400000 */
[----:B---3--:R-:W-:Y:S01]  /*2ab0*/  FADD R3, R5, R2 ;  /* 0x0000000205037221 */ /* 0x008fe20000000000 */
[----:B------:R-:W-:Y:S02]  /*2ac0*/  FSEL R4, R4, RZ, P2 ;  /* 0x000000ff04047208 */ /* 0x000fe40001000000 */
[----:B------:R-:W-:Y:S01]  /*2ad0*/  FMUL R7, R10, R7 ;  /* 0x000000070a077220 */ /* 0x000fe20000400000 */
[----:B--2---:R-:W-:Y:S01]  /*2ae0*/  LOP3.LUT R2, R8, 0x7, RZ, 0xc0, !PT ;  /* 0x0000000708027812 */ /* 0x004fe200078ec0ff */
[----:B------:R-:W-:Y:S02]  /*2af0*/  IMAD.MOV.U32 R8, RZ, RZ, 0x39aaaaab ;  /* 0x39aaaaabff087424 */ /* 0x000fe400078e00ff */
[----:B------:R-:W-:Y:S01]  /*2b00*/  FFMA R7, R4, R7, R3 ;  /* 0x0000000704077223 */ /* 0x000fe20000000003 */
[----:B------:R-:W-:Y:S01]  /*2b10*/  FFMA R19, R19, R4, R6 ;  /* 0x0000000413137223 */ /* 0x000fe20000000006 */
[----:B------:R-:W-:-:S04]  /*2b20*/  IMAD.WIDE.U32 R2, R2, 0x10, RZ ;  /* 0x0000001002027825 */ /* 0x000fc800078e00ff */
[----:B------:R-:W-:-:S04]  /*2b30*/  FFMA R7, R7, R8, 9.9999999747524270788e-07 ;  /* 0x358637bd07077423 */ /* 0x000fc80000000008 */
[----:B------:R1:W2:Y:S01]  /*2b40*/  MUFU.RSQ R18, R7 ;  /* 0x0000000700127308 */ /* 0x0002a20000001400 */
[----:B------:R-:W-:Y:S02]  /*2b50*/  IADD3 R8, P0, R2, UR4, RZ ;  /* 0x0000000402087c10 */ /* 0x000fe4000ff1e0ff */
[----:B------:R-:W-:Y:S02]  /*2b60*/  IADD3 R16, P2, R2, UR8, RZ ;  /* 0x0000000802107c10 */ /* 0x000fe4000ff5e0ff */
[----:B------:R-:W-:Y:S02]  /*2b70*/  IADD3.X R9, R3, UR5, RZ, P0, !PT ;  /* 0x0000000503097c10 */ /* 0x000fe400087fe4ff */
[----:B------:R-:W-:-:S09]  /*2b80*/  IADD3.X R17, R3, UR9, RZ, P2, !PT ;  /* 0x0000000903117c10 */ /* 0x000fd200097fe4ff */
.L_x_2:
[----:B------:R-:W-:Y:S01]  /*2b90*/  IMAD.MOV.U32 R2, RZ, RZ, R8 ;  /* 0x000000ffff027224 */ /* 0x000fe200078e0008 */
[----:B------:R-:W-:Y:S01]  /*2ba0*/  MOV R3, R9 ;  /* 0x0000000900037202 */ /* 0x000fe20000000f00 */
[----:B------:R-:W3:Y:S01]  /*2bb0*/  LDC.64 R22, c[0x0][0x270] ;  /* 0x00009c00ff167b82 */ /* 0x000ee20000000a00 */
[----:B------:R-:W4:Y:S04]  /*2bc0*/  LDG.E.EL.128 R24, desc[UR6][R16.64+0x1800] ;  /* 0x0018000610187981 */ /* 0x000f28000c2e1d00 */
[----:B--2---:R-:W2:Y:S01]  /*2bd0*/  LDG.E.EL.128 R32, desc[UR6][R2.64+0x1800] ;  /* 0x0018000602207981 */ /* 0x004ea2000c2e1d00 */
[----:B------:R-:W-:-:S03]  /*2be0*/  VIADD R21, R21, 0x40 ;  /* 0x0000004015157836 */ /* 0x000fc60000000000 */
[----:B-1----:R1:W5:Y:S02]  /*2bf0*/  LDG.E.EL.128 R12, desc[UR6][R16.64] ;  /* 0x00000006100c7981 */ /* 0x002364000c2e1d00 */
[----:B------:R-:W-:Y:S02]  /*2c00*/  IADD3 R20, R0, R21, RZ ;  /* 0x0000001500147210 */ /* 0x000fe40007ffe0ff */
[----:B------:R-:W5:Y:S01]  /*2c10*/  LDG.E.EL.128 R8, desc[UR6][R2.64] ;  /* 0x0000000602087981 */ /* 0x000f62000c2e1d00 */
[----:B------:R-:W-:Y:S02]  /*2c20*/  CS2R R4, SRZ ;  /* 0x0000000000047805 */ /* 0x000fe4000001ff00 */
[----:B------:R-:W-:Y:S01]  /*2c30*/  CS2R R6, SRZ ;  /* 0x0000000000067805 */ /* 0x000fe2000001ff00 */
[----:B---3--:R-:W-:-:S05]  /*2c40*/  IMAD.WIDE R22, R20, 0x2, R22 ;  /* 0x0000000214167825 */ /* 0x008fca00078e0216 */
[----:B------:R2:W3:Y:S01]  /*2c50*/  @!P1 LDG.E.EF.128 R4, desc[UR6][R22.64] ;  /* 0x0000000616049981 */ /* 0x0004e2000c0e1d00 */
[----:B------:R-:W-:Y:S02]  /*2c60*/  ISETP.GE.U32.AND P3, PT, R21, 0xbc0, PT ;  /* 0x00000bc01500780c */ /* 0x000fe40003f66070 */
[----:B-1----:R-:W-:-:S04]  /*2c70*/  IADD3 R16, P2, R16, 0x80, RZ ;  /* 0x0000008010107810 */ /* 0x002fc80007f5e0ff */
[----:B------:R-:W-:Y:S02]  /*2c80*/  IADD3.X R17, RZ, R17, RZ, P2, !PT ;  /* 0x00000011ff117210 */ /* 0x000fe400017fe4ff */
[C---:B----4-:R-:W-:Y:S01]  /*2c90*/  PRMT R28, R24.reuse, 0x7632, R28 ;  /* 0x00007632181c7816 */ /* 0x050fe2000000001c */
[----:B------:R-:W-:Y:S01]  /*2ca0*/  IMAD.U32 R29, R24, 0x10000, RZ ;  /* 0x00010000181d7824 */ /* 0x000fe200078e00ff */
[C---:B------:R-:W-:Y:S01]  /*2cb0*/  PRMT R24, R25.reuse, 0x7632, R24 ;  /* 0x0000763219187816 */ /* 0x040fe20000000018 */
[----:B------:R-:W-:Y:S01]  /*2cc0*/  IMAD.U32 R31, R26, 0x10000, RZ ;  /* 0x000100001a1f7824 */ /* 0x000fe200078e00ff */
[C---:B--2---:R-:W-:Y:S01]  /*2cd0*/  PRMT R23, R34.reuse, 0x7632, R23 ;  /* 0x0000763222177816 */ /* 0x044fe20000000017 */
[----:B------:R-:W-:Y:S01]  /*2ce0*/  IMAD.U32 R34, R34, 0x10000, RZ ;  /* 0x0001000022227824 */ /* 0x000fe200078e00ff */
[----:B------:R-:W-:Y:S01]  /*2cf0*/  SHF.L.U32 R30, R25, 0x10, RZ ;  /* 0x00000010191e7819 */ /* 0x000fe200000006ff */
[----:B------:R-:W-:Y:S01]  /*2d00*/  IMAD.U32 R38, R32, 0x10000, RZ ;  /* 0x0001000020267824 */ /* 0x000fe200078e00ff */
[----:B------:R-:W-:Y:S01]  /*2d10*/  PRMT R22, R33, 0x7632, R22 ;  /* 0x0000763221167816 */ /* 0x000fe20000000016 */
[----:B------:R-:W-:Y:S01]  /*2d20*/  FADD R34, R31, R34 ;  /* 0x000000221f227221 */ /* 0x000fe20000000000 */
[----:B------:R-:W-:Y:S01]  /*2d30*/  PRMT R25, R26, 0x7632, R25 ;  /* 0x000076321a197816 */ /* 0x000fe20000000019 */
[----:B------:R-:W-:Y:S01]  /*2d40*/  FADD R38, R29, R38 ;  /* 0x000000261d267221 */ /* 0x000fe20000000000 */
[----:B------:R-:W-:Y:S01]  /*2d50*/  PRMT R36, R32, 0x7632, R36 ;  /* 0x0000763220247816 */ /* 0x000fe20000000024 */
[----:B------:R-:W-:Y:S01]  /*2d60*/  IMAD.U32 R28, R28, 0x10000, RZ ;  /* 0x000100001c1c7824 */ /* 0x000fe200078e00ff */
[----:B------:R-:W-:Y:S01]  /*2d70*/  PRMT R26, R27, 0x7632, R26 ;  /* 0x000076321b1a7816 */ /* 0x000fe2000000001a */
[----:B------:R-:W-:Y:S01]  /*2d80*/  IMAD.U32 R25, R25, 0x10000, RZ ;  /* 0x0001000019197824 */ /* 0x000fe200078e00ff */
[----:B------:R-:W-:Y:S01]  /*2d90*/  PRMT R32, R35, 0x7632, R32 ;  /* 0x0000763223207816 */ /* 0x000fe20000000020 */
[----:B------:R-:W-:Y:S01]  /*2da0*/  IMAD.U32 R29, R36, 0x10000, RZ ;  /* 0x00010000241d7824 */ /* 0x000fe200078e00ff */
[----:B------:R-:W-:Y:S01]  /*2db0*/  SHF.L.U32 R31, R22, 0x10, RZ ;  /* 0x00000010161f7819 */ /* 0x000fe200000006ff */
[----:B------:R-:W-:Y:S01]  /*2dc0*/  IMAD.U32 R22, R23, 0x10000, RZ ;  /* 0x0001000017167824 */ /* 0x000fe200078e00ff */
[----:B------:R-:W-:Y:S01]  /*2dd0*/  SHF.L.U32 R26, R26, 0x10, RZ ;  /* 0x000000101a1a7819 */ /* 0x000fe200000006ff */
[----:B------:R-:W-:Y:S01]  /*2de0*/  FADD R29, R28, R29 ;  /* 0x0000001d1c1d7221 */ /* 0x000fe20000000000 */
[----:B------:R-:W-:Y:S01]  /*2df0*/  SHF.L.U32 R23, R32, 0x10, RZ ;  /* 0x0000001020177819 */ /* 0x000fe200000006ff */
[----:B-----5:R-:W-:Y:S01]  /*2e00*/  IMAD.U32 R28, R8, 0x10000, RZ ;  /* 0x00010000081c7824 */ /* 0x020fe200078e00ff */
[----:B------:R-:W-:Y:S01]  /*2e10*/  SHF.L.U32 R27, R27, 0x10, RZ ;  /* 0x000000101b1b7819 */ /* 0x000fe200000006ff */
[----:B------:R-:W-:Y:S01]  /*2e20*/  FADD R38, R38, 1 ;  /* 0x3f80000026267421 */ /* 0x000fe20000000000 */
[----:B------:R-:W-:Y:S01]  /*2e30*/  SHF.L.U32 R40, R35, 0x10, RZ ;  /* 0x0000001023287819 */ /* 0x000fe200000006ff */
[--C-:B------:R-:W-:Y:S01]  /*2e40*/  FADD R35, R25, R22.reuse ;  /* 0x0000001619237221 */ /* 0x100fe20000000000 */
[----:B------:R-:W-:Y:S01]  /*2e50*/  SHF.L.U32 R24, R24, 0x10, RZ ;  /* 0x0000001018187819 */ /* 0x000fe200000006ff */
[----:B------:R-:W-:Y:S01]  /*2e60*/  FADD R36, R26, R23 ;  /* 0x000000171a247221 */ /* 0x000fe20000000000 */
[C---:B------:R-:W-:Y:S01]  /*2e70*/  PRMT R22, R12.reuse, 0x7632, R22 ;  /* 0x000076320c167816 */ /* 0x040fe20000000016 */
[----:B------:R-:W-:Y:S01]  /*2e80*/  FADD R40, R27, R40 ;  /* 0x000000281b287221 */ /* 0x000fe20000000000 */
[----:B------:R-:W-:-:S02]  /*2e90*/  IMAD.U32 R23, R12, 0x10000, RZ ;  /* 0x000100000c177824 */ /* 0x000fc400078e00ff */
[----:B------:R-:W-:Y:S01]  /*2ea0*/  FADD R31, R24, R31 ;  /* 0x0000001f181f7221 */ /* 0x000fe20000000000 */
[----:B------:R-:W-:Y:S01]  /*2eb0*/  PRMT R26, R8, 0x7632, R26 ;  /* 0x00007632081a7816 */ /* 0x000fe2000000001a */
[----:B------:R-:W-:Y:S01]  /*2ec0*/  IMAD.U32 R25, R14, 0x10000, RZ ;  /* 0x000100000e197824 */ /* 0x000fe200078e00ff */
[----:B------:R-:W-:Y:S01]  /*2ed0*/  PRMT R12, R13, 0x7632, R12 ;  /* 0x000076320d0c7816 */ /* 0x000fe2000000000c */
[----:B------:R-:W-:Y:S01]  /*2ee0*/  FADD R28, R23, R28 ;  /* 0x0000001c171c7221 */ /* 0x000fe20000000000 */
[----:B------:R-:W-:Y:S01]  /*2ef0*/  SHF.L.U32 R24, R13, 0x10, RZ ;  /* 0x000000100d187819 */ /* 0x000fe200000006ff */
[----:B------:R-:W-:Y:S01]  /*2f00*/  IMAD.U32 R22, R22, 0x10000, RZ ;  /* 0x0001000016167824 */ /* 0x000fe200078e00ff */
[C---:B------:R-:W-:Y:S01]  /*2f10*/  PRMT R8, R9.reuse, 0x7632, R8 ;  /* 0x0000763209087816 */ /* 0x040fe20000000008 */
[----:B------:R-:W-:Y:S01]  /*2f20*/  FADD R34, R34, 1 ;  /* 0x3f80000022227421 */ /* 0x000fe20000000000 */
[----:B------:R-:W-:Y:S01]  /*2f30*/  SHF.L.U32 R27, R9, 0x10, RZ ;  /* 0x00000010091b7819 */ /* 0x000fe200000006ff */
[----:B------:R-:W-:Y:S01]  /*2f40*/  FADD R40, R40, 1 ;  /* 0x3f80000028287421 */ /* 0x000fe20000000000 */
[----:B------:R-:W-:Y:S01]  /*2f50*/  PRMT R13, R14, 0x7632, R13 ;  /* 0x000076320e0d7816 */ /* 0x000fe2000000000d */
[----:B------:R-:W-:Y:S01]  /*2f60*/  FADD R36, R36, 1 ;  /* 0x3f80000024247421 */ /* 0x000fe20000000000 */
[----:B------:R-:W-:Y:S01]  /*2f70*/  PRMT R9, R10, 0x7632, R9 ;  /* 0x000076320a097816 */ /* 0x000fe20000000009 */
[----:B------:R-:W-:Y:S01]  /*2f80*/  FADD R24, R24, R27 ;  /* 0x0000001b18187221 */ /* 0x000fe20000000000 */
[----:B------:R-:W-:Y:S01]  /*2f90*/  SHF.L.U32 R33, R33, 0x10, RZ ;  /* 0x0000001021217819 */ /* 0x000fe200000006ff */
[----:B------:R-:W-:Y:S01]  /*2fa0*/  IMAD.U32 R13, R13, 0x10000, RZ ;  /* 0x000100000d0d7824 */ /* 0x000fe200078e00ff */
[----:B------:R-:W-:-:S02]  /*2fb0*/  PRMT R14, R15, 0x7632, R14 ;  /* 0x000076320f0e7816 */ /* 0x000fc4000000000e */
[----:B------:R-:W-:Y:S01]  /*2fc0*/  SHF.L.U32 R15, R15, 0x10, RZ ;  /* 0x000000100f0f7819 */ /* 0x000fe200000006ff */
[----:B------:R-:W-:Y:S01]  /*2fd0*/  FADD R33, R30, R33 ;  /* 0x000000211e217221 */ /* 0x000fe20000000000 */
[----:B------:R-:W-:Y:S01]  /*2fe0*/  SHF.L.U32 R32, R11, 0x10, RZ ;  /* 0x000000100b207819 */ /* 0x000fe200000006ff */
[----:B------:R-:W-:Y:S01]  /*2ff0*/  IMAD.U32 R30, R10, 0x10000, RZ ;  /* 0x000100000a1e7824 */ /* 0x000fe200078e00ff */
[----:B------:R-:W-:Y:S01]  /*3000*/  SHF.L.U32 R23, R8, 0x10, RZ ;  /* 0x0000001008177819 */ /* 0x000fe200000006ff */
[----:B------:R-:W-:Y:S01]  /*3010*/  IMAD.U32 R8, R9, 0x10000, RZ ;  /* 0x0001000009087824 */ /* 0x000fe200078e00ff */
[----:B------:R-:W-:Y:S01]  /*3020*/  PRMT R10, R11, 0x7632, R10 ;  /* 0x000076320b0a7816 */ /* 0x000fe2000000000a */
[----:B------:R-:W-:Y:S01]  /*3030*/  FADD R44, R15, R32 ;  /* 0x000000200f2c7221 */ /* 0x000fe20000000000 */
[----:B------:R-:W-:Y:S01]  /*3040*/  SHF.L.U32 R14, R14, 0x10, RZ ;  /* 0x000000100e0e7819 */ /* 0x000fe200000006ff */
[----:B------:R-:W-:Y:S01]  /*3050*/  FADD R32, R13, R8 ;  /* 0x000000080d207221 */ /* 0x000fe20000000000 */
[----:B---3--:R-:W-:Y:S01]  /*3060*/  SEL R8, R4, RZ, !P1 ;  /* 0x000000ff04087207 */ /* 0x008fe20004800000 */
[----:B------:R-:W-:Y:S01]  /*3070*/  FADD R42, R25, R30 ;  /* 0x0000001e192a7221 */ /* 0x000fe20000000000 */
[----:B------:R-:W-:Y:S01]  /*3080*/  SHF.L.U32 R9, R10, 0x10, RZ ;  /* 0x000000100a097819 */ /* 0x000fe200000006ff */
[----:B------:R-:W-:Y:S01]  /*3090*/  IMAD.U32 R11, R26, 0x10000, RZ ;  /* 0x000100001a0b7824 */ /* 0x000fe200078e00ff */
[----:B------:R-:W-:Y:S01]  /*30a0*/  SHF.L.U32 R12, R12, 0x10, RZ ;  /* 0x000000100c0c7819 */ /* 0x000fe200000006ff */
[----:B------:R-:W-:Y:S01]  /*30b0*/  IMAD.U32 R4, R8, 0x10000, RZ ;  /* 0x0001000008047824 */ /* 0x000fe200078e00ff */
[----:B------:R-:W-:Y:S01]  /*30c0*/  SEL R6, R6, RZ, !P1 ;  /* 0x000000ff06067207 */ /* 0x000fe20004800000 */
[----:B------:R-:W-:Y:S01]  /*30d0*/  FADD R46, R14, R9 ;  /* 0x000000090e2e7221 */ /* 0x000fe20000000000 */
[----:B------:R-:W-:Y:S01]  /*30e0*/  SEL R9, R5, RZ, !P1 ;  /* 0x000000ff05097207 */ /* 0x000fe20004800000 */
[----:B------:R-:W-:Y:S01]  /*30f0*/  FADD R5, -R19, R4 ;  /* 0x0000000413057221 */ /* 0x000fe20000000100 */
[----:B------:R-:W-:Y:S01]  /*3100*/  FADD R30, R12, R23 ;  /* 0x000000170c1e7221 */ /* 0x000fe20000000000 */
[----:B------:R-:W-:Y:S01]  /*3110*/  SEL R7, R7, RZ, !P1 ;  /* 0x000000ff07077207 */ /* 0x000fe20004800000 */
[----:B------:R-:W-:-:S02]  /*3120*/  IMAD.U32 R12, R6, 0x10000, RZ ;  /* 0x00010000060c7824 */ /* 0x000fc400078e00ff */
[----:B------:R-:W-:Y:S01]  /*3130*/  FMUL R5, R18, R5 ;  /* 0x0000000512057220 */ /* 0x000fe20000400000 */
[----:B------:R-:W-:Y:S01]  /*3140*/  SHF.L.U32 R10, R9, 0x10, RZ ;  /* 0x00000010090a7819 */ /* 0x000fe200000006ff */
[----:B------:R-:W-:Y:S01]  /*3150*/  FADD R26, R22, R11 ;  /* 0x0000000b161a7221 */ /* 0x000fe20000000000 */
[----:B------:R-:W-:Y:S01]  /*3160*/  SHF.L.U32 R14, R7, 0x10, RZ ;  /* 0x00000010070e7819 */ /* 0x000fe200000006ff */
[----:B------:R-:W-:Y:S01]  /*3170*/  FFMA R28, R5, R38, R28 ;  /* 0x00000026051c7223 */ /* 0x000fe2000000001c */
[C---:B------:R-:W-:Y:S01]  /*3180*/  FADD R13, -R19.reuse, R12 ;  /* 0x0000000c130d7221 */ /* 0x040fe20000000100 */
[----:B------:R-:W1:Y:S01]  /*3190*/  LDC.64 R4, c[0x0][0x278] ;  /* 0x00009e00ff047b82 */ /* 0x000e620000000a00 */
[----:B------:R-:W-:Y:S01]  /*31a0*/  FADD R11, -R19, R10 ;  /* 0x0000000a130b7221 */ /* 0x000fe20000000100 */
[----:B------:R-:W-:Y:S01]  /*31b0*/  PRMT R8, R8, 0x7632, R8 ;  /* 0x0000763208087816 */ /* 0x000fe20000000008 */
[----:B------:R-:W-:Y:S01]  /*31c0*/  FADD R22, R33, 1 ;  /* 0x3f80000021167421 */ /* 0x000fe20000000000 */
[----:B------:R-:W-:Y:S01]  /*31d0*/  PRMT R9, R9, 0x7632, R9 ;  /* 0x0000763209097816 */ /* 0x000fe20000000009 */
[----:B------:R-:W-:Y:S01]  /*31e0*/  FMUL R11, R18, R11 ;  /* 0x0000000b120b7220 */ /* 0x000fe20000400000 */
[----:B------:R-:W-:Y:S01]  /*31f0*/  PRMT R6, R6, 0x7632, R6 ;  /* 0x0000763206067816 */ /* 0x000fe20000000006 */
[----:B------:R-:W-:Y:S01]  /*3200*/  FMUL R13, R18, R13 ;  /* 0x0000000d120d7220 */ /* 0x000fe20000400000 */
[----:B------:R-:W-:Y:S01]  /*3210*/  PRMT R7, R7, 0x7632, R7 ;  /* 0x0000763207077816 */ /* 0x000fe20000000007 */
[----:B------:R-:W-:Y:S01]  /*3220*/  IMAD.U32 R8, R8, 0x10000, RZ ;  /* 0x0001000008087824 */ /* 0x000fe200078e00ff */
[----:B------:R-:W-:Y:S01]  /*3230*/  SHF.L.U32 R10, R9, 0x10, RZ ;  /* 0x00000010090a7819 */ /* 0x000fe200000006ff */
[----:B------:R-:W-:Y:S01]  /*3240*/  IMAD.U32 R6, R6, 0x10000, RZ ;  /* 0x0001000006067824 */ /* 0x000fe200078e00ff */
[----:B------:R-:W-:Y:S01]  /*3250*/  SHF.L.U32 R12, R7, 0x10, RZ ;  /* 0x00000010070c7819 */ /* 0x000fe200000006ff */
[----:B------:R-:W-:Y:S01]  /*3260*/  FFMA R23, R11, R22, R24 ;  /* 0x000000160b177223 */ /* 0x000fe20000000018 */
[----:B------:R-:W-:Y:S01]  /*3270*/  FFMA R34, R13, R34, R42 ;  /* 0x000000220d227223 */ /* 0x000fe2000000002a */
[C---:B------:R-:W-:Y:S01]  /*3280*/  FADD R15, -R19.reuse, R14 ;  /* 0x0000000e130f7221 */ /* 0x040fe20000000100 */
[C---:B------:R-:W-:Y:S01]  /*3290*/  FADD R7, -R19.reuse, R8 ;  /* 0x0000000813077221 */ /* 0x040fe20000000100 */
[C---:B------:R-:W-:Y:S01]  /*32a0*/  FADD R9, -R19.reuse, R10 ;  /* 0x0000000a13097221 */ /* 0x040fe20000000100 */
[C---:B------:R-:W-:Y:S01]  /*32b0*/  FADD R11, -R19.reuse, R6 ;  /* 0x00000006130b7221 */ /* 0x040fe20000000100 */
[----:B------:R-:W-:Y:S01]  /*32c0*/  FADD R13, -R19, R12 ;  /* 0x0000000c130d7221 */ /* 0x000fe20000000100 */
[C---:B------:R-:W-:Y:S01]  /*32d0*/  FMUL R15, R18.reuse, R15 ;  /* 0x0000000f120f7220 */ /* 0x040fe20000400000 */
[----:B------:R-:W-:Y:S01]  /*32e0*/  FADD R14, R29, 1 ;  /* 0x3f8000001d0e7421 */ /* 0x000fe20000000000 */
[----:B------:R-:W-:Y:S01]  /*32f0*/  FADD R22, R31, 1 ;  /* 0x3f8000001f167421 */ /* 0x000fe20000000000 */
[----:B------:R-:W-:Y:S01]  /*3300*/  FADD R24, R35, 1 ;  /* 0x3f80000023187421 */ /* 0x000fe20000000000 */
[C---:B------:R-:W-:Y:S01]  /*3310*/  FMUL R7, R18.reuse, R7 ;  /* 0x0000000712077220 */ /* 0x040fe20000400000 */
[C---:B------:R-:W-:Y:S01]  /*3320*/  FMUL R9, R18.reuse, R9 ;  /* 0x0000000912097220 */ /* 0x040fe20000400000 */
[C---:B------:R-:W-:Y:S01]  /*3330*/  FMUL R11, R18.reuse, R11 ;  /* 0x0000000b120b7220 */ /* 0x040fe20000400000 */
[----:B------:R-:W-:Y:S01]  /*3340*/  FMUL R13, R18, R13 ;  /* 0x0000000d120d7220 */ /* 0x000fe20000400000 */
[----:B------:R-:W-:Y:S01]  /*3350*/  FFMA R15, R15, R40, R44 ;  /* 0x000000280f0f7223 */ /* 0x000fe2000000002c */
[----:B------:R-:W-:Y:S01]  /*3360*/  FFMA R7, R7, R14, R26 ;  /* 0x0000000e07077223 */ /* 0x000fe2000000001a */
[----:B------:R-:W-:Y:S01]  /*3370*/  FFMA R22, R9, R22, R30 ;  /* 0x0000001609167223 */ /* 0x000fe2000000001e */
[----:B------:R-:W-:Y:S01]  /*3380*/  FFMA R11, R11, R24, R32 ;  /* 0x000000180b0b7223 */ /* 0x000fe20000000020 */
[----:B------:R-:W-:Y:S01]  /*3390*/  FFMA R36, R13, R36, R46 ;  /* 0x000000240d247223 */ /* 0x000fe2000000002e */
[----:B-1----:R-:W-:Y:S01]  /*33a0*/  IMAD.WIDE R4, R20, 0x2, R4 ;  /* 0x0000000214047825 */ /* 0x002fe200078e0204 */
[----:B------:R-:W-:-:S02]  /*33b0*/  F2FP.BF16.F32.PACK_AB R12, R7, R28 ;  /* 0x0000001c070c723e */ /* 0x000fc400000010ff */
[----:B------:R-:W-:Y:S02]  /*33c0*/  F2FP.BF16.F32.PACK_AB R13, R22, R23 ;  /* 0x00000017160d723e */ /* 0x000fe400000010ff */
[----:B------:R-:W-:Y:S02]  /*33d0*/  F2FP.BF16.F32.PACK_AB R14, R11, R34 ;  /* 0x000000220b0e723e */ /* 0x000fe400000010ff */
[----:B------:R-:W-:Y:S02]  /*33e0*/  F2FP.BF16.F32.PACK_AB R15, R36, R15 ;  /* 0x0000000f240f723e */ /* 0x000fe400000010ff */
[----:B------:R-:W-:-:S03]  /*33f0*/  IADD3 R8, P0, R2, 0x80, RZ ;  /* 0x0000008002087810 */ /* 0x000fc60007f1e0ff */
[----:B------:R1:W-:Y:S02]  /*3400*/  @!P1 STG.E.128 desc[UR6][R4.64], R12 ;  /* 0x0000000c04009986 */ /* 0x0003e4000c101d06 */
[----:B------:R-:W-:Y:S01]  /*3410*/  IMAD.X R9, RZ, RZ, R3, P0 ;  /* 0x000000ffff097224 */ /* 0x000fe200000e0603 */
[----:B------:R-:W-:Y:S07]  /*3420*/  @!P3 BRA `(.L_x_2) ;  /* 0xfffffff400d8b947 */ /* 0x000fee000383ffff */
[----:B------:R-:W-:Y:S05]  /*3430*/  EXIT ;  /* 0x000000000000794d */ /* 0x000fea0003800000 */
.L_x_3:
[----:B------:R-:W-:-:S00]  /*3440*/  BRA `(.L_x_3) ;  /* 0xfffffffc00fc7947 */ /* 0x000fc0000383ffff */
[----:B------:R-:W-:-:S00]  /*3450*/  NOP ;  /* 0x0000000000007918 */ /* 0x000fc00000000000 */
        /* <DEDUP_REMOVED lines=10> */
.L_x_4:


//--------------------- .nv.global.init           --------------------------
	.section	.nv.global.init,"aw",@progbits
.nv.global.init:
	.type		_$_str,@object
	.size		_$_str,(.L_0 - _$_str)
_$_str:
        /*0000*/ 	.byte	0x5f, 0x5f, 0x43, 0x55, 0x44, 0x41, 0x5f, 0x46, 0x54, 0x5a, 0x00
.L_0:


//--------------------- .nv.constant0.triton_     --------------------------
	.section	.nv.constant0.triton_,"a",@progbits
	.sectionflags	@""
	.align	4
.nv.constant0.triton_:
	.zero		652
